//
// Generated by NVIDIA NVVM Compiler
//
// Compiler Build ID: CL-36424714
// Cuda compilation tools, release 13.0, V13.0.88
// Based on NVVM 20.0.0
//

.version 9.0
.target sm_100
.address_size 64

	// .globl	_Z18EvolveParticle_GPUifPA3_fS0_PA3_Kf
// _ZZ17GetAcc_GPU_SharediPA3_KfPA3_fE8sJ_Pos_x has been demoted
// _ZZ17GetAcc_GPU_SharediPA3_KfPA3_fE8sJ_Pos_y has been demoted
// _ZZ17GetAcc_GPU_SharediPA3_KfPA3_fE8sJ_Pos_z has been demoted

.visible .entry _Z18EvolveParticle_GPUifPA3_fS0_PA3_Kf(
	.param .u32 _Z18EvolveParticle_GPUifPA3_fS0_PA3_Kf_param_0,
	.param .f32 _Z18EvolveParticle_GPUifPA3_fS0_PA3_Kf_param_1,
	.param .u64 .ptr .align 1 _Z18EvolveParticle_GPUifPA3_fS0_PA3_Kf_param_2,
	.param .u64 .ptr .align 1 _Z18EvolveParticle_GPUifPA3_fS0_PA3_Kf_param_3,
	.param .u64 .ptr .align 1 _Z18EvolveParticle_GPUifPA3_fS0_PA3_Kf_param_4
)
{
	.reg .b32 	%r<5>;
	.reg .b32 	%f<20>;
	.reg .b64 	%rd<11>;

	ld.param.f32 	%f1, [_Z18EvolveParticle_GPUifPA3_fS0_PA3_Kf_param_1];
	ld.param.u64 	%rd1, [_Z18EvolveParticle_GPUifPA3_fS0_PA3_Kf_param_2];
	ld.param.u64 	%rd2, [_Z18EvolveParticle_GPUifPA3_fS0_PA3_Kf_param_3];
	ld.param.u64 	%rd3, [_Z18EvolveParticle_GPUifPA3_fS0_PA3_Kf_param_4];
	cvta.to.global.u64 	%rd4, %rd3;
	cvta.to.global.u64 	%rd5, %rd1;
	cvta.to.global.u64 	%rd6, %rd2;
	mov.u32 	%r1, %ntid.x;
	mov.u32 	%r2, %ctaid.x;
	mov.u32 	%r3, %tid.x;
	mad.lo.s32 	%r4, %r1, %r2, %r3;
	mul.wide.s32 	%rd7, %r4, 12;
	add.s64 	%rd8, %rd6, %rd7;
	add.s64 	%rd9, %rd5, %rd7;
	add.s64 	%rd10, %rd4, %rd7;
	ld.global.f32 	%f2, [%rd8];
	ld.global.f32 	%f3, [%rd9];
	fma.rn.f32 	%f4, %f1, %f2, %f3;
	st.global.f32 	[%rd9], %f4;
	ld.global.f32 	%f5, [%rd10];
	ld.global.f32 	%f6, [%rd8];
	fma.rn.f32 	%f7, %f1, %f5, %f6;
	st.global.f32 	[%rd8], %f7;
	ld.global.f32 	%f8, [%rd8+4];
	ld.global.f32 	%f9, [%rd9+4];
	fma.rn.f32 	%f10, %f1, %f8, %f9;
	st.global.f32 	[%rd9+4], %f10;
	ld.global.f32 	%f11, [%rd10+4];
	ld.global.f32 	%f12, [%rd8+4];
	fma.rn.f32 	%f13, %f1, %f11, %f12;
	st.global.f32 	[%rd8+4], %f13;
	ld.global.f32 	%f14, [%rd8+8];
	ld.global.f32 	%f15, [%rd9+8];
	fma.rn.f32 	%f16, %f1, %f14, %f15;
	st.global.f32 	[%rd9+8], %f16;
	ld.global.f32 	%f17, [%rd10+8];
	ld.global.f32 	%f18, [%rd8+8];
	fma.rn.f32 	%f19, %f1, %f17, %f18;
	st.global.f32 	[%rd8+8], %f19;
	ret;

}
	// .globl	_Z22GetAcc_GPU_Global_SlowiPA3_KfPA3_f
.visible .entry _Z22GetAcc_GPU_Global_SlowiPA3_KfPA3_f(
	.param .u32 _Z22GetAcc_GPU_Global_SlowiPA3_KfPA3_f_param_0,
	.param .u64 .ptr .align 1 _Z22GetAcc_GPU_Global_SlowiPA3_KfPA3_f_param_1,
	.param .u64 .ptr .align 1 _Z22GetAcc_GPU_Global_SlowiPA3_KfPA3_f_param_2
)
{
	.reg .pred 	%p<8>;
	.reg .b32 	%r<20>;
	.reg .b32 	%f<175>;
	.reg .b64 	%rd<17>;

	ld.param.u32 	%r10, [_Z22GetAcc_GPU_Global_SlowiPA3_KfPA3_f_param_0];
	ld.param.u64 	%rd7, [_Z22GetAcc_GPU_Global_SlowiPA3_KfPA3_f_param_1];
	ld.param.u64 	%rd8, [_Z22GetAcc_GPU_Global_SlowiPA3_KfPA3_f_param_2];
	cvta.to.global.u64 	%rd1, %rd7;
	cvta.to.global.u64 	%rd9, %rd8;
	mov.u32 	%r11, %ntid.x;
	mov.u32 	%r12, %ctaid.x;
	mov.u32 	%r13, %tid.x;
	mad.lo.s32 	%r1, %r11, %r12, %r13;
	mul.wide.u32 	%rd10, %r1, 12;
	add.s64 	%rd2, %rd9, %rd10;
	mov.b32 	%r14, 0;
	st.global.u32 	[%rd2], %r14;
	st.global.u32 	[%rd2+4], %r14;
	st.global.u32 	[%rd2+8], %r14;
	setp.lt.s32 	%p1, %r10, 1;
	@%p1 bra 	$L__BB1_9;
	add.s64 	%rd3, %rd1, %rd10;
	and.b32  	%r2, %r10, 3;
	setp.lt.u32 	%p2, %r10, 4;
	mov.b32 	%r19, 0;
	mov.f32 	%f169, 0f00000000;
	mov.f32 	%f170, %f169;
	mov.f32 	%f171, %f169;
	@%p2 bra 	$L__BB1_4;
	and.b32  	%r19, %r10, 2147483644;
	neg.s32 	%r17, %r19;
	add.s64 	%rd16, %rd1, 24;
	mov.f32 	%f169, 0f00000000;
$L__BB1_3:
	.pragma "nounroll";
	ld.global.f32 	%f18, [%rd16+-24];
	ld.global.f32 	%f19, [%rd3];
	sub.f32 	%f20, %f18, %f19;
	ld.global.f32 	%f21, [%rd16+-20];
	ld.global.f32 	%f22, [%rd3+4];
	sub.f32 	%f23, %f21, %f22;
	ld.global.f32 	%f24, [%rd16+-16];
	ld.global.f32 	%f25, [%rd3+8];
	sub.f32 	%f26, %f24, %f25;
	mul.f32 	%f27, %f23, %f23;
	fma.rn.f32 	%f28, %f20, %f20, %f27;
	fma.rn.f32 	%f29, %f26, %f26, %f28;
	add.f32 	%f30, %f29, 0f38D1B717;
	sqrt.rn.f32 	%f31, %f30;
	mul.f32 	%f32, %f31, %f31;
	mul.f32 	%f33, %f31, %f32;
	div.rn.f32 	%f34, %f20, %f33;
	add.f32 	%f35, %f171, %f34;
	st.global.f32 	[%rd2], %f35;
	div.rn.f32 	%f36, %f23, %f33;
	add.f32 	%f37, %f170, %f36;
	st.global.f32 	[%rd2+4], %f37;
	div.rn.f32 	%f38, %f26, %f33;
	add.f32 	%f39, %f169, %f38;
	st.global.f32 	[%rd2+8], %f39;
	ld.global.f32 	%f40, [%rd16+-12];
	ld.global.f32 	%f41, [%rd3];
	sub.f32 	%f42, %f40, %f41;
	ld.global.f32 	%f43, [%rd16+-8];
	ld.global.f32 	%f44, [%rd3+4];
	sub.f32 	%f45, %f43, %f44;
	ld.global.f32 	%f46, [%rd16+-4];
	ld.global.f32 	%f47, [%rd3+8];
	sub.f32 	%f48, %f46, %f47;
	mul.f32 	%f49, %f45, %f45;
	fma.rn.f32 	%f50, %f42, %f42, %f49;
	fma.rn.f32 	%f51, %f48, %f48, %f50;
	add.f32 	%f52, %f51, 0f38D1B717;
	sqrt.rn.f32 	%f53, %f52;
	mul.f32 	%f54, %f53, %f53;
	mul.f32 	%f55, %f53, %f54;
	div.rn.f32 	%f56, %f42, %f55;
	add.f32 	%f57, %f35, %f56;
	st.global.f32 	[%rd2], %f57;
	div.rn.f32 	%f58, %f45, %f55;
	add.f32 	%f59, %f37, %f58;
	st.global.f32 	[%rd2+4], %f59;
	div.rn.f32 	%f60, %f48, %f55;
	add.f32 	%f61, %f39, %f60;
	st.global.f32 	[%rd2+8], %f61;
	ld.global.f32 	%f62, [%rd16];
	ld.global.f32 	%f63, [%rd3];
	sub.f32 	%f64, %f62, %f63;
	ld.global.f32 	%f65, [%rd16+4];
	ld.global.f32 	%f66, [%rd3+4];
	sub.f32 	%f67, %f65, %f66;
	ld.global.f32 	%f68, [%rd16+8];
	ld.global.f32 	%f69, [%rd3+8];
	sub.f32 	%f70, %f68, %f69;
	mul.f32 	%f71, %f67, %f67;
	fma.rn.f32 	%f72, %f64, %f64, %f71;
	fma.rn.f32 	%f73, %f70, %f70, %f72;
	add.f32 	%f74, %f73, 0f38D1B717;
	sqrt.rn.f32 	%f75, %f74;
	mul.f32 	%f76, %f75, %f75;
	mul.f32 	%f77, %f75, %f76;
	div.rn.f32 	%f78, %f64, %f77;
	add.f32 	%f79, %f57, %f78;
	st.global.f32 	[%rd2], %f79;
	div.rn.f32 	%f80, %f67, %f77;
	add.f32 	%f81, %f59, %f80;
	st.global.f32 	[%rd2+4], %f81;
	div.rn.f32 	%f82, %f70, %f77;
	add.f32 	%f83, %f61, %f82;
	st.global.f32 	[%rd2+8], %f83;
	ld.global.f32 	%f84, [%rd16+12];
	ld.global.f32 	%f85, [%rd3];
	sub.f32 	%f86, %f84, %f85;
	ld.global.f32 	%f87, [%rd16+16];
	ld.global.f32 	%f88, [%rd3+4];
	sub.f32 	%f89, %f87, %f88;
	ld.global.f32 	%f90, [%rd16+20];
	ld.global.f32 	%f91, [%rd3+8];
	sub.f32 	%f92, %f90, %f91;
	mul.f32 	%f93, %f89, %f89;
	fma.rn.f32 	%f94, %f86, %f86, %f93;
	fma.rn.f32 	%f95, %f92, %f92, %f94;
	add.f32 	%f96, %f95, 0f38D1B717;
	sqrt.rn.f32 	%f97, %f96;
	mul.f32 	%f98, %f97, %f97;
	mul.f32 	%f99, %f97, %f98;
	div.rn.f32 	%f100, %f86, %f99;
	add.f32 	%f171, %f79, %f100;
	st.global.f32 	[%rd2], %f171;
	div.rn.f32 	%f101, %f89, %f99;
	add.f32 	%f170, %f81, %f101;
	st.global.f32 	[%rd2+4], %f170;
	div.rn.f32 	%f102, %f92, %f99;
	add.f32 	%f169, %f83, %f102;
	st.global.f32 	[%rd2+8], %f169;
	add.s32 	%r17, %r17, 4;
	add.s64 	%rd16, %rd16, 48;
	setp.ne.s32 	%p3, %r17, 0;
	@%p3 bra 	$L__BB1_3;
$L__BB1_4:
	setp.eq.s32 	%p4, %r2, 0;
	@%p4 bra 	$L__BB1_9;
	setp.eq.s32 	%p5, %r2, 1;
	@%p5 bra 	$L__BB1_7;
	mul.wide.u32 	%rd12, %r19, 12;
	add.s64 	%rd13, %rd1, %rd12;
	ld.global.f32 	%f103, [%rd13];
	ld.global.f32 	%f104, [%rd3];
	sub.f32 	%f105, %f103, %f104;
	ld.global.f32 	%f106, [%rd13+4];
	ld.global.f32 	%f107, [%rd3+4];
	sub.f32 	%f108, %f106, %f107;
	ld.global.f32 	%f109, [%rd13+8];
	ld.global.f32 	%f110, [%rd3+8];
	sub.f32 	%f111, %f109, %f110;
	mul.f32 	%f112, %f108, %f108;
	fma.rn.f32 	%f113, %f105, %f105, %f112;
	fma.rn.f32 	%f114, %f111, %f111, %f113;
	add.f32 	%f115, %f114, 0f38D1B717;
	sqrt.rn.f32 	%f116, %f115;
	mul.f32 	%f117, %f116, %f116;
	mul.f32 	%f118, %f116, %f117;
	div.rn.f32 	%f119, %f105, %f118;
	add.f32 	%f120, %f171, %f119;
	st.global.f32 	[%rd2], %f120;
	div.rn.f32 	%f121, %f108, %f118;
	add.f32 	%f122, %f170, %f121;
	st.global.f32 	[%rd2+4], %f122;
	div.rn.f32 	%f123, %f111, %f118;
	add.f32 	%f124, %f169, %f123;
	st.global.f32 	[%rd2+8], %f124;
	ld.global.f32 	%f125, [%rd13+12];
	ld.global.f32 	%f126, [%rd3];
	sub.f32 	%f127, %f125, %f126;
	ld.global.f32 	%f128, [%rd13+16];
	ld.global.f32 	%f129, [%rd3+4];
	sub.f32 	%f130, %f128, %f129;
	ld.global.f32 	%f131, [%rd13+20];
	ld.global.f32 	%f132, [%rd3+8];
	sub.f32 	%f133, %f131, %f132;
	mul.f32 	%f134, %f130, %f130;
	fma.rn.f32 	%f135, %f127, %f127, %f134;
	fma.rn.f32 	%f136, %f133, %f133, %f135;
	add.f32 	%f137, %f136, 0f38D1B717;
	sqrt.rn.f32 	%f138, %f137;
	mul.f32 	%f139, %f138, %f138;
	mul.f32 	%f140, %f138, %f139;
	div.rn.f32 	%f141, %f127, %f140;
	add.f32 	%f171, %f120, %f141;
	st.global.f32 	[%rd2], %f171;
	div.rn.f32 	%f142, %f130, %f140;
	add.f32 	%f170, %f122, %f142;
	st.global.f32 	[%rd2+4], %f170;
	div.rn.f32 	%f143, %f133, %f140;
	add.f32 	%f169, %f124, %f143;
	st.global.f32 	[%rd2+8], %f169;
	add.s32 	%r19, %r19, 2;
$L__BB1_7:
	and.b32  	%r16, %r10, 1;
	setp.eq.b32 	%p6, %r16, 1;
	not.pred 	%p7, %p6;
	@%p7 bra 	$L__BB1_9;
	mul.wide.u32 	%rd14, %r19, 12;
	add.s64 	%rd15, %rd1, %rd14;
	ld.global.f32 	%f144, [%rd15];
	ld.global.f32 	%f145, [%rd3];
	sub.f32 	%f146, %f144, %f145;
	ld.global.f32 	%f147, [%rd15+4];
	ld.global.f32 	%f148, [%rd3+4];
	sub.f32 	%f149, %f147, %f148;
	ld.global.f32 	%f150, [%rd15+8];
	ld.global.f32 	%f151, [%rd3+8];
	sub.f32 	%f152, %f150, %f151;
	mul.f32 	%f153, %f149, %f149;
	fma.rn.f32 	%f154, %f146, %f146, %f153;
	fma.rn.f32 	%f155, %f152, %f152, %f154;
	add.f32 	%f156, %f155, 0f38D1B717;
	sqrt.rn.f32 	%f157, %f156;
	mul.f32 	%f158, %f157, %f157;
	mul.f32 	%f159, %f157, %f158;
	div.rn.f32 	%f160, %f146, %f159;
	add.f32 	%f161, %f171, %f160;
	st.global.f32 	[%rd2], %f161;
	div.rn.f32 	%f162, %f149, %f159;
	add.f32 	%f163, %f170, %f162;
	st.global.f32 	[%rd2+4], %f163;
	div.rn.f32 	%f164, %f152, %f159;
	add.f32 	%f165, %f169, %f164;
	st.global.f32 	[%rd2+8], %f165;
$L__BB1_9:
	ret;

}
	// .globl	_Z22GetAcc_GPU_Global_FastiPA3_KfPA3_f
.visible .entry _Z22GetAcc_GPU_Global_FastiPA3_KfPA3_f(
	.param .u32 _Z22GetAcc_GPU_Global_FastiPA3_KfPA3_f_param_0,
	.param .u64 .ptr .align 1 _Z22GetAcc_GPU_Global_FastiPA3_KfPA3_f_param_1,
	.param .u64 .ptr .align 1 _Z22GetAcc_GPU_Global_FastiPA3_KfPA3_f_param_2
)
{
	.reg .pred 	%p<8>;
	.reg .b32 	%r<19>;
	.reg .b32 	%f<164>;
	.reg .b64 	%rd<17>;

	ld.param.u32 	%r10, [_Z22GetAcc_GPU_Global_FastiPA3_KfPA3_f_param_0];
	ld.param.u64 	%rd6, [_Z22GetAcc_GPU_Global_FastiPA3_KfPA3_f_param_1];
	ld.param.u64 	%rd5, [_Z22GetAcc_GPU_Global_FastiPA3_KfPA3_f_param_2];
	cvta.to.global.u64 	%rd1, %rd6;
	mov.u32 	%r11, %ntid.x;
	mov.u32 	%r12, %ctaid.x;
	mov.u32 	%r13, %tid.x;
	mad.lo.s32 	%r1, %r11, %r12, %r13;
	mul.wide.u32 	%rd7, %r1, 12;
	add.s64 	%rd8, %rd1, %rd7;
	ld.global.f32 	%f1, [%rd8];
	ld.global.f32 	%f2, [%rd8+4];
	ld.global.f32 	%f3, [%rd8+8];
	setp.lt.s32 	%p1, %r10, 1;
	mov.f32 	%f161, 0f00000000;
	mov.f32 	%f162, %f161;
	mov.f32 	%f163, %f161;
	@%p1 bra 	$L__BB2_9;
	and.b32  	%r2, %r10, 3;
	setp.lt.u32 	%p2, %r10, 4;
	mov.b32 	%r18, 0;
	mov.f32 	%f161, 0f00000000;
	@%p2 bra 	$L__BB2_4;
	and.b32  	%r18, %r10, 2147483644;
	neg.s32 	%r16, %r18;
	add.s64 	%rd16, %rd1, 24;
	mov.f32 	%f161, 0f00000000;
	mov.f32 	%f162, %f161;
	mov.f32 	%f163, %f161;
$L__BB2_3:
	.pragma "nounroll";
	ld.global.f32 	%f28, [%rd16+-24];
	sub.f32 	%f29, %f28, %f1;
	ld.global.f32 	%f30, [%rd16+-20];
	sub.f32 	%f31, %f30, %f2;
	ld.global.f32 	%f32, [%rd16+-16];
	sub.f32 	%f33, %f32, %f3;
	mul.f32 	%f34, %f31, %f31;
	fma.rn.f32 	%f35, %f29, %f29, %f34;
	fma.rn.f32 	%f36, %f33, %f33, %f35;
	add.f32 	%f37, %f36, 0f38D1B717;
	sqrt.rn.f32 	%f38, %f37;
	mul.f32 	%f39, %f38, %f38;
	mul.f32 	%f40, %f38, %f39;
	div.rn.f32 	%f41, %f29, %f40;
	add.f32 	%f42, %f163, %f41;
	div.rn.f32 	%f43, %f31, %f40;
	add.f32 	%f44, %f162, %f43;
	div.rn.f32 	%f45, %f33, %f40;
	add.f32 	%f46, %f161, %f45;
	ld.global.f32 	%f47, [%rd16+-12];
	sub.f32 	%f48, %f47, %f1;
	ld.global.f32 	%f49, [%rd16+-8];
	sub.f32 	%f50, %f49, %f2;
	ld.global.f32 	%f51, [%rd16+-4];
	sub.f32 	%f52, %f51, %f3;
	mul.f32 	%f53, %f50, %f50;
	fma.rn.f32 	%f54, %f48, %f48, %f53;
	fma.rn.f32 	%f55, %f52, %f52, %f54;
	add.f32 	%f56, %f55, 0f38D1B717;
	sqrt.rn.f32 	%f57, %f56;
	mul.f32 	%f58, %f57, %f57;
	mul.f32 	%f59, %f57, %f58;
	div.rn.f32 	%f60, %f48, %f59;
	add.f32 	%f61, %f42, %f60;
	div.rn.f32 	%f62, %f50, %f59;
	add.f32 	%f63, %f44, %f62;
	div.rn.f32 	%f64, %f52, %f59;
	add.f32 	%f65, %f46, %f64;
	ld.global.f32 	%f66, [%rd16];
	sub.f32 	%f67, %f66, %f1;
	ld.global.f32 	%f68, [%rd16+4];
	sub.f32 	%f69, %f68, %f2;
	ld.global.f32 	%f70, [%rd16+8];
	sub.f32 	%f71, %f70, %f3;
	mul.f32 	%f72, %f69, %f69;
	fma.rn.f32 	%f73, %f67, %f67, %f72;
	fma.rn.f32 	%f74, %f71, %f71, %f73;
	add.f32 	%f75, %f74, 0f38D1B717;
	sqrt.rn.f32 	%f76, %f75;
	mul.f32 	%f77, %f76, %f76;
	mul.f32 	%f78, %f76, %f77;
	div.rn.f32 	%f79, %f67, %f78;
	add.f32 	%f80, %f61, %f79;
	div.rn.f32 	%f81, %f69, %f78;
	add.f32 	%f82, %f63, %f81;
	div.rn.f32 	%f83, %f71, %f78;
	add.f32 	%f84, %f65, %f83;
	ld.global.f32 	%f85, [%rd16+12];
	sub.f32 	%f86, %f85, %f1;
	ld.global.f32 	%f87, [%rd16+16];
	sub.f32 	%f88, %f87, %f2;
	ld.global.f32 	%f89, [%rd16+20];
	sub.f32 	%f90, %f89, %f3;
	mul.f32 	%f91, %f88, %f88;
	fma.rn.f32 	%f92, %f86, %f86, %f91;
	fma.rn.f32 	%f93, %f90, %f90, %f92;
	add.f32 	%f94, %f93, 0f38D1B717;
	sqrt.rn.f32 	%f95, %f94;
	mul.f32 	%f96, %f95, %f95;
	mul.f32 	%f97, %f95, %f96;
	div.rn.f32 	%f98, %f86, %f97;
	add.f32 	%f163, %f80, %f98;
	div.rn.f32 	%f99, %f88, %f97;
	add.f32 	%f162, %f82, %f99;
	div.rn.f32 	%f100, %f90, %f97;
	add.f32 	%f161, %f84, %f100;
	add.s32 	%r16, %r16, 4;
	add.s64 	%rd16, %rd16, 48;
	setp.ne.s32 	%p3, %r16, 0;
	@%p3 bra 	$L__BB2_3;
$L__BB2_4:
	setp.eq.s32 	%p4, %r2, 0;
	@%p4 bra 	$L__BB2_9;
	setp.eq.s32 	%p5, %r2, 1;
	@%p5 bra 	$L__BB2_7;
	mul.wide.u32 	%rd9, %r18, 12;
	add.s64 	%rd10, %rd1, %rd9;
	ld.global.f32 	%f101, [%rd10];
	sub.f32 	%f102, %f101, %f1;
	ld.global.f32 	%f103, [%rd10+4];
	sub.f32 	%f104, %f103, %f2;
	ld.global.f32 	%f105, [%rd10+8];
	sub.f32 	%f106, %f105, %f3;
	mul.f32 	%f107, %f104, %f104;
	fma.rn.f32 	%f108, %f102, %f102, %f107;
	fma.rn.f32 	%f109, %f106, %f106, %f108;
	add.f32 	%f110, %f109, 0f38D1B717;
	sqrt.rn.f32 	%f111, %f110;
	mul.f32 	%f112, %f111, %f111;
	mul.f32 	%f113, %f111, %f112;
	div.rn.f32 	%f114, %f102, %f113;
	add.f32 	%f115, %f163, %f114;
	div.rn.f32 	%f116, %f104, %f113;
	add.f32 	%f117, %f162, %f116;
	div.rn.f32 	%f118, %f106, %f113;
	add.f32 	%f119, %f161, %f118;
	ld.global.f32 	%f120, [%rd10+12];
	sub.f32 	%f121, %f120, %f1;
	ld.global.f32 	%f122, [%rd10+16];
	sub.f32 	%f123, %f122, %f2;
	ld.global.f32 	%f124, [%rd10+20];
	sub.f32 	%f125, %f124, %f3;
	mul.f32 	%f126, %f123, %f123;
	fma.rn.f32 	%f127, %f121, %f121, %f126;
	fma.rn.f32 	%f128, %f125, %f125, %f127;
	add.f32 	%f129, %f128, 0f38D1B717;
	sqrt.rn.f32 	%f130, %f129;
	mul.f32 	%f131, %f130, %f130;
	mul.f32 	%f132, %f130, %f131;
	div.rn.f32 	%f133, %f121, %f132;
	add.f32 	%f163, %f115, %f133;
	div.rn.f32 	%f134, %f123, %f132;
	add.f32 	%f162, %f117, %f134;
	div.rn.f32 	%f135, %f125, %f132;
	add.f32 	%f161, %f119, %f135;
	add.s32 	%r18, %r18, 2;
$L__BB2_7:
	and.b32  	%r15, %r10, 1;
	setp.eq.b32 	%p6, %r15, 1;
	not.pred 	%p7, %p6;
	@%p7 bra 	$L__BB2_9;
	mul.wide.u32 	%rd11, %r18, 12;
	add.s64 	%rd12, %rd1, %rd11;
	ld.global.f32 	%f136, [%rd12];
	sub.f32 	%f137, %f136, %f1;
	ld.global.f32 	%f138, [%rd12+4];
	sub.f32 	%f139, %f138, %f2;
	ld.global.f32 	%f140, [%rd12+8];
	sub.f32 	%f141, %f140, %f3;
	mul.f32 	%f142, %f139, %f139;
	fma.rn.f32 	%f143, %f137, %f137, %f142;
	fma.rn.f32 	%f144, %f141, %f141, %f143;
	add.f32 	%f145, %f144, 0f38D1B717;
	sqrt.rn.f32 	%f146, %f145;
	mul.f32 	%f147, %f146, %f146;
	mul.f32 	%f148, %f146, %f147;
	div.rn.f32 	%f149, %f137, %f148;
	add.f32 	%f163, %f163, %f149;
	div.rn.f32 	%f150, %f139, %f148;
	add.f32 	%f162, %f162, %f150;
	div.rn.f32 	%f151, %f141, %f148;
	add.f32 	%f161, %f161, %f151;
$L__BB2_9:
	cvta.to.global.u64 	%rd13, %rd5;
	add.s64 	%rd15, %rd13, %rd7;
	st.global.f32 	[%rd15], %f163;
	st.global.f32 	[%rd15+4], %f162;
	st.global.f32 	[%rd15+8], %f161;
	ret;

}
	// .globl	_Z17GetAcc_GPU_SharediPA3_KfPA3_f
.visible .entry _Z17GetAcc_GPU_SharediPA3_KfPA3_f(
	.param .u32 _Z17GetAcc_GPU_SharediPA3_KfPA3_f_param_0,
	.param .u64 .ptr .align 1 _Z17GetAcc_GPU_SharediPA3_KfPA3_f_param_1,
	.param .u64 .ptr .align 1 _Z17GetAcc_GPU_SharediPA3_KfPA3_f_param_2
)
{
	.reg .pred 	%p<4>;
	.reg .b32 	%r<31>;
	.reg .b32 	%f<103>;
	.reg .b64 	%rd<11>;
	// demoted variable
	.shared .align 4 .b8 _ZZ17GetAcc_GPU_SharediPA3_KfPA3_fE8sJ_Pos_x[1024];
	// demoted variable
	.shared .align 4 .b8 _ZZ17GetAcc_GPU_SharediPA3_KfPA3_fE8sJ_Pos_y[1024];
	// demoted variable
	.shared .align 4 .b8 _ZZ17GetAcc_GPU_SharediPA3_KfPA3_fE8sJ_Pos_z[1024];
	ld.param.u32 	%r12, [_Z17GetAcc_GPU_SharediPA3_KfPA3_f_param_0];
	ld.param.u64 	%rd3, [_Z17GetAcc_GPU_SharediPA3_KfPA3_f_param_1];
	ld.param.u64 	%rd2, [_Z17GetAcc_GPU_SharediPA3_KfPA3_f_param_2];
	cvta.to.global.u64 	%rd1, %rd3;
	mov.u32 	%r1, %tid.x;
	mov.u32 	%r13, %ntid.x;
	mov.u32 	%r14, %ctaid.x;
	mad.lo.s32 	%r2, %r13, %r14, %r1;
	setp.lt.s32 	%p1, %r12, 1;
	mov.f32 	%f99, 0f00000000;
	mov.f32 	%f98, %f99;
	mov.f32 	%f97, %f99;
	@%p1 bra 	$L__BB3_5;
	mul.wide.u32 	%rd4, %r2, 12;
	add.s64 	%rd5, %rd1, %rd4;
	ld.global.f32 	%f1, [%rd5];
	ld.global.f32 	%f2, [%rd5+4];
	ld.global.f32 	%f3, [%rd5+8];
	shl.b32 	%r16, %r1, 2;
	mov.u32 	%r17, _ZZ17GetAcc_GPU_SharediPA3_KfPA3_fE8sJ_Pos_x;
	add.s32 	%r3, %r17, %r16;
	mov.u32 	%r18, _ZZ17GetAcc_GPU_SharediPA3_KfPA3_fE8sJ_Pos_y;
	add.s32 	%r4, %r18, %r16;
	mov.u32 	%r19, _ZZ17GetAcc_GPU_SharediPA3_KfPA3_fE8sJ_Pos_z;
	add.s32 	%r5, %r19, %r16;
	mov.f32 	%f97, 0f00000000;
	mov.b32 	%r28, 0;
	mov.f32 	%f98, %f97;
	mov.f32 	%f99, %f97;
$L__BB3_2:
	add.s32 	%r22, %r28, %r1;
	mul.wide.u32 	%rd6, %r22, 12;
	add.s64 	%rd7, %rd1, %rd6;
	ld.global.f32 	%f18, [%rd7];
	st.shared.f32 	[%r3], %f18;
	ld.global.f32 	%f19, [%rd7+4];
	st.shared.f32 	[%r4], %f19;
	ld.global.f32 	%f20, [%rd7+8];
	st.shared.f32 	[%r5], %f20;
	bar.sync 	0;
	add.s32 	%r29, %r19, 8;
	mov.b32 	%r30, 8;
$L__BB3_3:
	add.s32 	%r25, %r17, %r30;
	ld.shared.f32 	%f21, [%r25+-8];
	sub.f32 	%f22, %f21, %f1;
	add.s32 	%r27, %r18, %r30;
	ld.shared.f32 	%f23, [%r27+-8];
	sub.f32 	%f24, %f23, %f2;
	ld.shared.f32 	%f25, [%r29+-8];
	sub.f32 	%f26, %f25, %f3;
	mul.f32 	%f27, %f24, %f24;
	fma.rn.f32 	%f28, %f22, %f22, %f27;
	fma.rn.f32 	%f29, %f26, %f26, %f28;
	add.f32 	%f30, %f29, 0f38D1B717;
	sqrt.rn.f32 	%f31, %f30;
	mul.f32 	%f32, %f31, %f31;
	mul.f32 	%f33, %f31, %f32;
	div.rn.f32 	%f34, %f22, %f33;
	add.f32 	%f35, %f97, %f34;
	div.rn.f32 	%f36, %f24, %f33;
	add.f32 	%f37, %f98, %f36;
	div.rn.f32 	%f38, %f26, %f33;
	add.f32 	%f39, %f99, %f38;
	ld.shared.f32 	%f40, [%r25+-4];
	sub.f32 	%f41, %f40, %f1;
	ld.shared.f32 	%f42, [%r27+-4];
	sub.f32 	%f43, %f42, %f2;
	ld.shared.f32 	%f44, [%r29+-4];
	sub.f32 	%f45, %f44, %f3;
	mul.f32 	%f46, %f43, %f43;
	fma.rn.f32 	%f47, %f41, %f41, %f46;
	fma.rn.f32 	%f48, %f45, %f45, %f47;
	add.f32 	%f49, %f48, 0f38D1B717;
	sqrt.rn.f32 	%f50, %f49;
	mul.f32 	%f51, %f50, %f50;
	mul.f32 	%f52, %f50, %f51;
	div.rn.f32 	%f53, %f41, %f52;
	add.f32 	%f54, %f35, %f53;
	div.rn.f32 	%f55, %f43, %f52;
	add.f32 	%f56, %f37, %f55;
	div.rn.f32 	%f57, %f45, %f52;
	add.f32 	%f58, %f39, %f57;
	ld.shared.f32 	%f59, [%r25];
	sub.f32 	%f60, %f59, %f1;
	ld.shared.f32 	%f61, [%r27];
	sub.f32 	%f62, %f61, %f2;
	ld.shared.f32 	%f63, [%r29];
	sub.f32 	%f64, %f63, %f3;
	mul.f32 	%f65, %f62, %f62;
	fma.rn.f32 	%f66, %f60, %f60, %f65;
	fma.rn.f32 	%f67, %f64, %f64, %f66;
	add.f32 	%f68, %f67, 0f38D1B717;
	sqrt.rn.f32 	%f69, %f68;
	mul.f32 	%f70, %f69, %f69;
	mul.f32 	%f71, %f69, %f70;
	div.rn.f32 	%f72, %f60, %f71;
	add.f32 	%f73, %f54, %f72;
	div.rn.f32 	%f74, %f62, %f71;
	add.f32 	%f75, %f56, %f74;
	div.rn.f32 	%f76, %f64, %f71;
	add.f32 	%f77, %f58, %f76;
	ld.shared.f32 	%f78, [%r25+4];
	sub.f32 	%f79, %f78, %f1;
	ld.shared.f32 	%f80, [%r27+4];
	sub.f32 	%f81, %f80, %f2;
	ld.shared.f32 	%f82, [%r29+4];
	sub.f32 	%f83, %f82, %f3;
	mul.f32 	%f84, %f81, %f81;
	fma.rn.f32 	%f85, %f79, %f79, %f84;
	fma.rn.f32 	%f86, %f83, %f83, %f85;
	add.f32 	%f87, %f86, 0f38D1B717;
	sqrt.rn.f32 	%f88, %f87;
	mul.f32 	%f89, %f88, %f88;
	mul.f32 	%f90, %f88, %f89;
	div.rn.f32 	%f91, %f79, %f90;
	add.f32 	%f97, %f73, %f91;
	div.rn.f32 	%f92, %f81, %f90;
	add.f32 	%f98, %f75, %f92;
	div.rn.f32 	%f93, %f83, %f90;
	add.f32 	%f99, %f77, %f93;
	add.s32 	%r30, %r30, 16;
	add.s32 	%r29, %r29, 16;
	setp.ne.s32 	%p2, %r30, 1032;
	@%p2 bra 	$L__BB3_3;
	bar.sync 	0;
	add.s32 	%r28, %r28, 256;
	setp.lt.s32 	%p3, %r28, %r12;
	@%p3 bra 	$L__BB3_2;
$L__BB3_5:
	cvta.to.global.u64 	%rd8, %rd2;
	mul.wide.u32 	%rd9, %r2, 12;
	add.s64 	%rd10, %rd8, %rd9;
	st.global.f32 	[%rd10], %f97;
	st.global.f32 	[%rd10+4], %f98;
	st.global.f32 	[%rd10+8], %f99;
	ret;

}


// ===== COMPILED SASS (sm_100) =====

	.target	sm_100

	.elftype	@"ET_EXEC"


//--------------------- .note.nv.tkinfo           --------------------------
	.section	.note.nv.tkinfo,"",@"SHT_NOTE"
	.sectionflags	@"SHF_NOTE_NV_TKINFO"
	.tkinfo
        /*0018*/ 	.word	0x00000002
        /*0030*/ 	.string	""
        /*0030*/ 	.string	"ptxas"
        /*0030*/ 	.string	"Cuda compilation tools, release 13.0, V13.0.88"
        /*0030*/ 	.string	"Build cuda_13.0.r13.0/compiler.36424714_0"
        /*0030*/ 	.string	"-arch sm_100 -m 64 "



//--------------------- .note.nv.cuinfo           --------------------------
	.section	.note.nv.cuinfo,"",@"SHT_NOTE"
	.sectionflags	@"SHF_NOTE_NV_CUINFO"
        /*0018*/ 	.short	0x0002
        /*001a*/ 	.short	0x0064
        /*001c*/ 	.short	0x0082
	.zero		2


//--------------------- .nv.info                  --------------------------
	.section	.nv.info,"",@"SHT_CUDA_INFO"
	.align	4


	//----- nvinfo : EIATTR_REGCOUNT
	.align		4
        /*0000*/ 	.byte	0x04, 0x2f
        /*0002*/ 	.short	(.L_1 - .L_0)
	.align		4
.L_0:
        /*0004*/ 	.word	index@(_Z18EvolveParticle_GPUifPA3_fS0_PA3_Kf)
        /*0008*/ 	.word	0x00000012


	//----- nvinfo : EIATTR_FRAME_SIZE
	.align		4
.L_1:
        /*000c*/ 	.byte	0x04, 0x11
        /*000e*/ 	.short	(.L_3 - .L_2)
	.align		4
.L_2:
        /*0010*/ 	.word	index@(_Z18EvolveParticle_GPUifPA3_fS0_PA3_Kf)
        /*0014*/ 	.word	0x00000000


	//----- nvinfo : EIATTR_REGCOUNT
	.align		4
.L_3:
        /*0018*/ 	.byte	0x04, 0x2f
        /*001a*/ 	.short	(.L_5 - .L_4)
	.align		4
.L_4:
        /*001c*/ 	.word	index@(_Z22GetAcc_GPU_Global_SlowiPA3_KfPA3_f)
        /*0020*/ 	.word	0x0000001e


	//----- nvinfo : EIATTR_FRAME_SIZE
	.align		4
.L_5:
        /*0024*/ 	.byte	0x04, 0x11
        /*0026*/ 	.short	(.L_7 - .L_6)
	.align		4
.L_6:
        /*0028*/ 	.word	index@($__internal_5_$__cuda_sm3x_div_rn_noftz_f32_slowpath)
        /*002c*/ 	.word	0x00000000


	//----- nvinfo : EIATTR_FRAME_SIZE
	.align		4
.L_7:
        /*0030*/ 	.byte	0x04, 0x11
        /*0032*/ 	.short	(.L_9 - .L_8)
	.align		4
.L_8:
        /*0034*/ 	.word	index@($__internal_4_$__cuda_sm20_sqrt_rn_f32_slowpath)
        /*0038*/ 	.word	0x00000000


	//----- nvinfo : EIATTR_FRAME_SIZE
	.align		4
.L_9:
        /*003c*/ 	.byte	0x04, 0x11
        /*003e*/ 	.short	(.L_11 - .L_10)
	.align		4
.L_10:
        /*0040*/ 	.word	index@(_Z22GetAcc_GPU_Global_SlowiPA3_KfPA3_f)
        /*0044*/ 	.word	0x00000000


	//----- nvinfo : EIATTR_REGCOUNT
	.align		4
.L_11:
        /*0048*/ 	.byte	0x04, 0x2f
        /*004a*/ 	.short	(.L_13 - .L_12)
	.align		4
.L_12:
        /*004c*/ 	.word	index@(_Z22GetAcc_GPU_Global_FastiPA3_KfPA3_f)
        /*0050*/ 	.word	0x0000001d


	//----- nvinfo : EIATTR_FRAME_SIZE
	.align		4
.L_13:
        /*0054*/ 	.byte	0x04, 0x11
        /*0056*/ 	.short	(.L_15 - .L_14)
	.align		4
.L_14:
        /*0058*/ 	.word	index@($__internal_3_$__cuda_sm3x_div_rn_noftz_f32_slowpath)
        /*005c*/ 	.word	0x00000000


	//----- nvinfo : EIATTR_FRAME_SIZE
	.align		4
.L_15:
        /*0060*/ 	.byte	0x04, 0x11
        /*0062*/ 	.short	(.L_17 - .L_16)
	.align		4
.L_16:
        /*0064*/ 	.word	index@($__internal_2_$__cuda_sm20_sqrt_rn_f32_slowpath)
        /*0068*/ 	.word	0x00000000


	//----- nvinfo : EIATTR_FRAME_SIZE
	.align		4
.L_17:
        /*006c*/ 	.byte	0x04, 0x11
        /*006e*/ 	.short	(.L_19 - .L_18)
	.align		4
.L_18:
        /*0070*/ 	.word	index@(_Z22GetAcc_GPU_Global_FastiPA3_KfPA3_f)
        /*0074*/ 	.word	0x00000000


	//----- nvinfo : EIATTR_REGCOUNT
	.align		4
.L_19:
        /*0078*/ 	.byte	0x04, 0x2f
        /*007a*/ 	.short	(.L_21 - .L_20)
	.align		4
.L_20:
        /*007c*/ 	.word	index@(_Z17GetAcc_GPU_SharediPA3_KfPA3_f)
        /*0080*/ 	.word	0x00000020


	//----- nvinfo : EIATTR_FRAME_SIZE
	.align		4
.L_21:
        /*0084*/ 	.byte	0x04, 0x11
        /*0086*/ 	.short	(.L_23 - .L_22)
	.align		4
.L_22:
        /*0088*/ 	.word	index@($__internal_1_$__cuda_sm3x_div_rn_noftz_f32_slowpath)
        /*008c*/ 	.word	0x00000000


	//----- nvinfo : EIATTR_FRAME_SIZE
	.align		4
.L_23:
        /*0090*/ 	.byte	0x04, 0x11
        /*0092*/ 	.short	(.L_25 - .L_24)
	.align		4
.L_24:
        /*0094*/ 	.word	index@($__internal_0_$__cuda_sm20_sqrt_rn_f32_slowpath)
        /*0098*/ 	.word	0x00000000


	//----- nvinfo : EIATTR_FRAME_SIZE
	.align		4
.L_25:
        /*009c*/ 	.byte	0x04, 0x11
        /*009e*/ 	.short	(.L_27 - .L_26)
	.align		4
.L_26:
        /*00a0*/ 	.word	index@(_Z17GetAcc_GPU_SharediPA3_KfPA3_f)
        /*00a4*/ 	.word	0x00000000


	//----- nvinfo : EIATTR_MIN_STACK_SIZE
	.align		4
.L_27:
        /*00a8*/ 	.byte	0x04, 0x12
        /*00aa*/ 	.short	(.L_29 - .L_28)
	.align		4
.L_28:
        /*00ac*/ 	.word	index@(_Z17GetAcc_GPU_SharediPA3_KfPA3_f)
        /*00b0*/ 	.word	0x00000000


	//----- nvinfo : EIATTR_MIN_STACK_SIZE
	.align		4
.L_29:
        /*00b4*/ 	.byte	0x04, 0x12
        /*00b6*/ 	.short	(.L_31 - .L_30)
	.align		4
.L_30:
        /*00b8*/ 	.word	index@(_Z22GetAcc_GPU_Global_FastiPA3_KfPA3_f)
        /*00bc*/ 	.word	0x00000000


	//----- nvinfo : EIATTR_MIN_STACK_SIZE
	.align		4
.L_31:
        /*00c0*/ 	.byte	0x04, 0x12
        /*00c2*/ 	.short	(.L_33 - .L_32)
	.align		4
.L_32:
        /*00c4*/ 	.word	index@(_Z22GetAcc_GPU_Global_SlowiPA3_KfPA3_f)
        /*00c8*/ 	.word	0x00000000


	//----- nvinfo : EIATTR_MIN_STACK_SIZE
	.align		4
.L_33:
        /*00cc*/ 	.byte	0x04, 0x12
        /*00ce*/ 	.short	(.L_35 - .L_34)
	.align		4
.L_34:
        /*00d0*/ 	.word	index@(_Z18EvolveParticle_GPUifPA3_fS0_PA3_Kf)
        /*00d4*/ 	.word	0x00000000
.L_35:


//--------------------- .nv.compat                --------------------------
	.section	.nv.compat,"",@"SHT_CUDA_COMPAT_INFO"
	.align	4
        /*0000*/ 	.byte	0x02, 0x09, 0x00, 0x00, 0x02, 0x02, 0x01, 0x00, 0x02, 0x05, 0x05, 0x00, 0x03, 0x07, 0x01, 0x01
        /*0010*/ 	.byte	0x02, 0x03, 0x00, 0x00, 0x02, 0x06, 0x01, 0x00, 0x04, 0x0b, 0x08, 0x00, 0x01, 0x00, 0x00, 0x00
        /*0020*/ 	.byte	0x00, 0x00, 0x00, 0x00


//--------------------- .nv.info._Z17GetAcc_GPU_SharediPA3_KfPA3_f --------------------------
	.section	.nv.info._Z17GetAcc_GPU_SharediPA3_KfPA3_f,"",@"SHT_CUDA_INFO"
	.sectionflags	@""
	.align	4


	//----- nvinfo : EIATTR_CUDA_API_VERSION
	.align		4
        /*0000*/ 	.byte	0x04, 0x37
        /*0002*/ 	.short	(.L_37 - .L_36)
.L_36:
        /*0004*/ 	.word	0x00000082


	//----- nvinfo : EIATTR_KPARAM_INFO
	.align		4
.L_37:
        /*0008*/ 	.byte	0x04, 0x17
        /*000a*/ 	.short	(.L_39 - .L_38)
.L_38:
        /*000c*/ 	.word	0x00000000
        /*0010*/ 	.short	0x0002
        /*0012*/ 	.short	0x0010
        /*0014*/ 	.byte	0x00, 0xf5, 0x21, 0x00


	//----- nvinfo : EIATTR_KPARAM_INFO
	.align		4
.L_39:
        /*0018*/ 	.byte	0x04, 0x17
        /*001a*/ 	.short	(.L_41 - .L_40)
.L_40:
        /*001c*/ 	.word	0x00000000
        /*0020*/ 	.short	0x0001
        /*0022*/ 	.short	0x0008
        /*0024*/ 	.byte	0x00, 0xf5, 0x21, 0x00


	//----- nvinfo : EIATTR_KPARAM_INFO
	.align		4
.L_41:
        /*0028*/ 	.byte	0x04, 0x17
        /*002a*/ 	.short	(.L_43 - .L_42)
.L_42:
        /*002c*/ 	.word	0x00000000
        /*0030*/ 	.short	0x0000
        /*0032*/ 	.short	0x0000
        /*0034*/ 	.byte	0x00, 0xf0, 0x11, 0x00


	//----- nvinfo : EIATTR_SPARSE_MMA_MASK
	.align		4
.L_43:
        /*0038*/ 	.byte	0x03, 0x50
        /*003a*/ 	.short	0x0000


	//----- nvinfo : EIATTR_MAXREG_COUNT
	.align		4
        /*003c*/ 	.byte	0x03, 0x1b
        /*003e*/ 	.short	0x00ff


	//----- nvinfo : EIATTR_NUM_BARRIERS
	.align		4
        /*0040*/ 	.byte	0x02, 0x4c
        /*0042*/ 	.byte	0x01
	.zero		1


	//----- nvinfo : EIATTR_MERCURY_ISA_VERSION
	.align		4
        /*0044*/ 	.byte	0x03, 0x5f
        /*0046*/ 	.short	0x0101


	//----- nvinfo : EIATTR_VRC_CTA_INIT_COUNT
	.align		4
        /*0048*/ 	.byte	0x02, 0x4a
	.zero		1
	.zero		1


	//----- nvinfo : EIATTR_EXIT_INSTR_OFFSETS
	.align		4
        /*004c*/ 	.byte	0x04, 0x1c
        /*004e*/ 	.short	(.L_45 - .L_44)


	//   ....[0]....
.L_44:
        /*0050*/ 	.word	0x00001500


	//----- nvinfo : EIATTR_CRS_STACK_SIZE
	.align		4
.L_45:
        /*0054*/ 	.byte	0x04, 0x1e
        /*0056*/ 	.short	(.L_47 - .L_46)
.L_46:
        /*0058*/ 	.word	0x00000000


	//----- nvinfo : EIATTR_CBANK_PARAM_SIZE
	.align		4
.L_47:
        /*005c*/ 	.byte	0x03, 0x19
        /*005e*/ 	.short	0x0018


	//----- nvinfo : EIATTR_PARAM_CBANK
	.align		4
        /*0060*/ 	.byte	0x04, 0x0a
        /*0062*/ 	.short	(.L_49 - .L_48)
	.align		4
.L_48:
        /*0064*/ 	.word	index@(.nv.constant0._Z17GetAcc_GPU_SharediPA3_KfPA3_f)
        /*0068*/ 	.short	0x0380
        /*006a*/ 	.short	0x0018


	//----- nvinfo : EIATTR_SW_WAR
	.align		4
.L_49:
        /*006c*/ 	.byte	0x04, 0x36
        /*006e*/ 	.short	(.L_51 - .L_50)
.L_50:
        /*0070*/ 	.word	0x00000008
.L_51:


//--------------------- .nv.info._Z22GetAcc_GPU_Global_FastiPA3_KfPA3_f --------------------------
	.section	.nv.info._Z22GetAcc_GPU_Global_FastiPA3_KfPA3_f,"",@"SHT_CUDA_INFO"
	.sectionflags	@""
	.align	4


	//----- nvinfo : EIATTR_CUDA_API_VERSION
	.align		4
        /*0000*/ 	.byte	0x04, 0x37
        /*0002*/ 	.short	(.L_53 - .L_52)
.L_52:
        /*0004*/ 	.word	0x00000082


	//----- nvinfo : EIATTR_KPARAM_INFO
	.align		4
.L_53:
        /*0008*/ 	.byte	0x04, 0x17
        /*000a*/ 	.short	(.L_55 - .L_54)
.L_54:
        /*000c*/ 	.word	0x00000000
        /*0010*/ 	.short	0x0002
        /*0012*/ 	.short	0x0010
        /*0014*/ 	.byte	0x00, 0xf5, 0x21, 0x00


	//----- nvinfo : EIATTR_KPARAM_INFO
	.align		4
.L_55:
        /*0018*/ 	.byte	0x04, 0x17
        /*001a*/ 	.short	(.L_57 - .L_56)
.L_56:
        /*001c*/ 	.word	0x00000000
        /*0020*/ 	.short	0x0001
        /*0022*/ 	.short	0x0008
        /*0024*/ 	.byte	0x00, 0xf5, 0x21, 0x00


	//----- nvinfo : EIATTR_KPARAM_INFO
	.align		4
.L_57:
        /*0028*/ 	.byte	0x04, 0x17
        /*002a*/ 	.short	(.L_59 - .L_58)
.L_58:
        /*002c*/ 	.word	0x00000000
        /*0030*/ 	.short	0x0000
        /*0032*/ 	.short	0x0000
        /*0034*/ 	.byte	0x00, 0xf0, 0x11, 0x00


	//----- nvinfo : EIATTR_SPARSE_MMA_MASK
	.align		4
.L_59:
        /*0038*/ 	.byte	0x03, 0x50
        /*003a*/ 	.short	0x0000


	//----- nvinfo : EIATTR_MAXREG_COUNT
	.align		4
        /*003c*/ 	.byte	0x03, 0x1b
        /*003e*/ 	.short	0x00ff


	//----- nvinfo : EIATTR_MERCURY_ISA_VERSION
	.align		4
        /*0040*/ 	.byte	0x03, 0x5f
        /*0042*/ 	.short	0x0101


	//----- nvinfo : EIATTR_VRC_CTA_INIT_COUNT
	.align		4
        /*0044*/ 	.byte	0x02, 0x4a
	.zero		1
	.zero		1


	//----- nvinfo : EIATTR_EXIT_INSTR_OFFSETS
	.align		4
        /*0048*/ 	.byte	0x04, 0x1c
        /*004a*/ 	.short	(.L_61 - .L_60)


	//   ....[0]....
.L_60:
        /*004c*/ 	.word	0x000021b0


	//----- nvinfo : EIATTR_CRS_STACK_SIZE
	.align		4
.L_61:
        /*0050*/ 	.byte	0x04, 0x1e
        /*0052*/ 	.short	(.L_63 - .L_62)
.L_62:
        /*0054*/ 	.word	0x00000000


	//----- nvinfo : EIATTR_CBANK_PARAM_SIZE
	.align		4
.L_63:
        /*0058*/ 	.byte	0x03, 0x19
        /*005a*/ 	.short	0x0018


	//----- nvinfo : EIATTR_PARAM_CBANK
	.align		4
        /*005c*/ 	.byte	0x04, 0x0a
        /*005e*/ 	.short	(.L_65 - .L_64)
	.align		4
.L_64:
        /*0060*/ 	.word	index@(.nv.constant0._Z22GetAcc_GPU_Global_FastiPA3_KfPA3_f)
        /*0064*/ 	.short	0x0380
        /*0066*/ 	.short	0x0018


	//----- nvinfo : EIATTR_SW_WAR
	.align		4
.L_65:
        /*0068*/ 	.byte	0x04, 0x36
        /*006a*/ 	.short	(.L_67 - .L_66)
.L_66:
        /*006c*/ 	.word	0x00000008
.L_67:


//--------------------- .nv.info._Z22GetAcc_GPU_Global_SlowiPA3_KfPA3_f --------------------------
	.section	.nv.info._Z22GetAcc_GPU_Global_SlowiPA3_KfPA3_f,"",@"SHT_CUDA_INFO"
	.sectionflags	@""
	.align	4


	//----- nvinfo : EIATTR_CUDA_API_VERSION
	.align		4
        /*0000*/ 	.byte	0x04, 0x37
        /*0002*/ 	.short	(.L_69 - .L_68)
.L_68:
        /*0004*/ 	.word	0x00000082


	//----- nvinfo : EIATTR_KPARAM_INFO
	.align		4
.L_69:
        /*0008*/ 	.byte	0x04, 0x17
        /*000a*/ 	.short	(.L_71 - .L_70)
.L_70:
        /*000c*/ 	.word	0x00000000
        /*0010*/ 	.short	0x0002
        /*0012*/ 	.short	0x0010
        /*0014*/ 	.byte	0x00, 0xf5, 0x21, 0x00


	//----- nvinfo : EIATTR_KPARAM_INFO
	.align		4
.L_71:
        /*0018*/ 	.byte	0x04, 0x17
        /*001a*/ 	.short	(.L_73 - .L_72)
.L_72:
        /*001c*/ 	.word	0x00000000
        /*0020*/ 	.short	0x0001
        /*0022*/ 	.short	0x0008
        /*0024*/ 	.byte	0x00, 0xf5, 0x21, 0x00


	//----- nvinfo : EIATTR_KPARAM_INFO
	.align		4
.L_73:
        /*0028*/ 	.byte	0x04, 0x17
        /*002a*/ 	.short	(.L_75 - .L_74)
.L_74:
        /*002c*/ 	.word	0x00000000
        /*0030*/ 	.short	0x0000
        /*0032*/ 	.short	0x0000
        /*0034*/ 	.byte	0x00, 0xf0, 0x11, 0x00


	//----- nvinfo : EIATTR_SPARSE_MMA_MASK
	.align		4
.L_75:
        /*0038*/ 	.byte	0x03, 0x50
        /*003a*/ 	.short	0x0000


	//----- nvinfo : EIATTR_MAXREG_COUNT
	.align		4
        /*003c*/ 	.byte	0x03, 0x1b
        /*003e*/ 	.short	0x00ff


	//----- nvinfo : EIATTR_MERCURY_ISA_VERSION
	.align		4
        /*0040*/ 	.byte	0x03, 0x5f
        /*0042*/ 	.short	0x0101


	//----- nvinfo : EIATTR_VRC_CTA_INIT_COUNT
	.align		4
        /*0044*/ 	.byte	0x02, 0x4a
	.zero		1
	.zero		1


	//----- nvinfo : EIATTR_EXIT_INSTR_OFFSETS
	.align		4
        /*0048*/ 	.byte	0x04, 0x1c
        /*004a*/ 	.short	(.L_77 - .L_76)


	//   ....[0]....
.L_76:
        /*004c*/ 	.word	0x000000d0


	//   ....[1]....
        /*0050*/ 	.word	0x00001510


	//   ....[2]....
        /*0054*/ 	.word	0x00001f20


	//   ....[3]....
        /*0058*/ 	.word	0x00002420


	//----- nvinfo : EIATTR_CRS_STACK_SIZE
	.align		4
.L_77:
        /*005c*/ 	.byte	0x04, 0x1e
        /*005e*/ 	.short	(.L_79 - .L_78)
.L_78:
        /*0060*/ 	.word	0x00000000


	//----- nvinfo : EIATTR_CBANK_PARAM_SIZE
	.align		4
.L_79:
        /*0064*/ 	.byte	0x03, 0x19
        /*0066*/ 	.short	0x0018


	//----- nvinfo : EIATTR_PARAM_CBANK
	.align		4
        /*0068*/ 	.byte	0x04, 0x0a
        /*006a*/ 	.short	(.L_81 - .L_80)
	.align		4
.L_80:
        /*006c*/ 	.word	index@(.nv.constant0._Z22GetAcc_GPU_Global_SlowiPA3_KfPA3_f)
        /*0070*/ 	.short	0x0380
        /*0072*/ 	.short	0x0018


	//----- nvinfo : EIATTR_SW_WAR
	.align		4
.L_81:
        /*0074*/ 	.byte	0x04, 0x36
        /*0076*/ 	.short	(.L_83 - .L_82)
.L_82:
        /*0078*/ 	.word	0x00000008
.L_83:


//--------------------- .nv.info._Z18EvolveParticle_GPUifPA3_fS0_PA3_Kf --------------------------
	.section	.nv.info._Z18EvolveParticle_GPUifPA3_fS0_PA3_Kf,"",@"SHT_CUDA_INFO"
	.sectionflags	@""
	.align	4


	//----- nvinfo : EIATTR_CUDA_API_VERSION
	.align		4
        /*0000*/ 	.byte	0x04, 0x37
        /*0002*/ 	.short	(.L_85 - .L_84)
.L_84:
        /*0004*/ 	.word	0x00000082


	//----- nvinfo : EIATTR_KPARAM_INFO
	.align		4
.L_85:
        /*0008*/ 	.byte	0x04, 0x17
        /*000a*/ 	.short	(.L_87 - .L_86)
.L_86:
        /*000c*/ 	.word	0x00000000
        /*0010*/ 	.short	0x0004
        /*0012*/ 	.short	0x0018
        /*0014*/ 	.byte	0x00, 0xf5, 0x21, 0x00


	//----- nvinfo : EIATTR_KPARAM_INFO
	.align		4
.L_87:
        /*0018*/ 	.byte	0x04, 0x17
        /*001a*/ 	.short	(.L_89 - .L_88)
.L_88:
        /*001c*/ 	.word	0x00000000
        /*0020*/ 	.short	0x0003
        /*0022*/ 	.short	0x0010
        /*0024*/ 	.byte	0x00, 0xf5, 0x21, 0x00


	//----- nvinfo : EIATTR_KPARAM_INFO
	.align		4
.L_89:
        /*0028*/ 	.byte	0x04, 0x17
        /*002a*/ 	.short	(.L_91 - .L_90)
.L_90:
        /*002c*/ 	.word	0x00000000
        /*0030*/ 	.short	0x0002
        /*0032*/ 	.short	0x0008
        /*0034*/ 	.byte	0x00, 0xf5, 0x21, 0x00


	//----- nvinfo : EIATTR_KPARAM_INFO
	.align		4
.L_91:
        /*0038*/ 	.byte	0x04, 0x17
        /*003a*/ 	.short	(.L_93 - .L_92)
.L_92:
        /*003c*/ 	.word	0x00000000
        /*0040*/ 	.short	0x0001
        /*0042*/ 	.short	0x0004
        /*0044*/ 	.byte	0x00, 0xf0, 0x11, 0x00


	//----- nvinfo : EIATTR_KPARAM_INFO
	.align		4
.L_93:
        /*0048*/ 	.byte	0x04, 0x17
        /*004a*/ 	.short	(.L_95 - .L_94)
.L_94:
        /*004c*/ 	.word	0x00000000
        /*0050*/ 	.short	0x0000
        /*0052*/ 	.short	0x0000
        /*0054*/ 	.byte	0x00, 0xf0, 0x11, 0x00


	//----- nvinfo : EIATTR_SPARSE_MMA_MASK
	.align		4
.L_95:
        /*0058*/ 	.byte	0x03, 0x50
        /*005a*/ 	.short	0x0000


	//----- nvinfo : EIATTR_MAXREG_COUNT
	.align		4
        /*005c*/ 	.byte	0x03, 0x1b
        /*005e*/ 	.short	0x00ff


	//----- nvinfo : EIATTR_MERCURY_ISA_VERSION
	.align		4
        /*0060*/ 	.byte	0x03, 0x5f
        /*0062*/ 	.short	0x0101


	//----- nvinfo : EIATTR_VRC_CTA_INIT_COUNT
	.align		4
        /*0064*/ 	.byte	0x02, 0x4a
	.zero		1
	.zero		1


	//----- nvinfo : EIATTR_EXIT_INSTR_OFFSETS
	.align		4
        /*0068*/ 	.byte	0x04, 0x1c
        /*006a*/ 	.short	(.L_97 - .L_96)


	//   ....[0]....
.L_96:
        /*006c*/ 	.word	0x00000250


	//----- nvinfo : EIATTR_CBANK_PARAM_SIZE
	.align		4
.L_97:
        /*0070*/ 	.byte	0x03, 0x19
        /*0072*/ 	.short	0x0020


	//----- nvinfo : EIATTR_PARAM_CBANK
	.align		4
        /*0074*/ 	.byte	0x04, 0x0a
        /*0076*/ 	.short	(.L_99 - .L_98)
	.align		4
.L_98:
        /*0078*/ 	.word	index@(.nv.constant0._Z18EvolveParticle_GPUifPA3_fS0_PA3_Kf)
        /*007c*/ 	.short	0x0380
        /*007e*/ 	.short	0x0020


	//----- nvinfo : EIATTR_SW_WAR
	.align		4
.L_99:
        /*0080*/ 	.byte	0x04, 0x36
        /*0082*/ 	.short	(.L_101 - .L_100)
.L_100:
        /*0084*/ 	.word	0x00000008
.L_101:


//--------------------- .nv.callgraph             --------------------------
	.section	.nv.callgraph,"",@"SHT_CUDA_CALLGRAPH"
	.align	4
	.sectionentsize	8
	.align		4
        /*0000*/ 	.word	0x00000000
	.align		4
        /*0004*/ 	.word	0xffffffff
	.align		4
        /*0008*/ 	.word	0x00000000
	.align		4
        /*000c*/ 	.word	0xfffffffe
	.align		4
        /*0010*/ 	.word	0x00000000
	.align		4
        /*0014*/ 	.word	0xfffffffd
	.align		4
        /*0018*/ 	.word	0x00000000
	.align		4
        /*001c*/ 	.word	0xfffffffc


//--------------------- .text._Z17GetAcc_GPU_SharediPA3_KfPA3_f --------------------------
	.section	.text._Z17GetAcc_GPU_SharediPA3_KfPA3_f,"ax",@progbits
	.align	128
        .global         _Z17GetAcc_GPU_SharediPA3_KfPA3_f
        .type           _Z17GetAcc_GPU_SharediPA3_KfPA3_f,@function
        .size           _Z17GetAcc_GPU_SharediPA3_KfPA3_f,(.L_x_213 - _Z17GetAcc_GPU_SharediPA3_KfPA3_f)
        .other          _Z17GetAcc_GPU_SharediPA3_KfPA3_f,@"STO_CUDA_ENTRY STV_DEFAULT"
_Z17GetAcc_GPU_SharediPA3_KfPA3_f:
.text._Z17GetAcc_GPU_SharediPA3_KfPA3_f:
[----:B------:R-:W-:Y:S01]  /*0000*/  LDC R1, c[0x0][0x37c] ;  /* 0x0000df00ff017b82 */ /* 0x000fe20000000800 */
[----:B------:R-:W0:Y:S01]  /*0010*/  S2R R5, SR_TID.X ;  /* 0x0000000000057919 */ /* 0x000e220000002100 */
[----:B------:R-:W1:Y:S01]  /*0020*/  LDCU UR5, c[0x0][0x380] ;  /* 0x00007000ff0577ac */ /* 0x000e620008000800 */
[----:B------:R-:W-:Y:S01]  /*0030*/  HFMA2 R26, -RZ, RZ, 0, 0 ;  /* 0x00000000ff1a7431 */ /* 0x000fe200000001ff */
[----:B------:R-:W-:Y:S01]  /*0040*/  MOV R25, RZ ;  /* 0x000000ff00197202 */ /* 0x000fe20000000f00 */
[----:B------:R-:W0:Y:S01]  /*0050*/  S2R R6, SR_CTAID.X ;  /* 0x0000000000067919 */ /* 0x000e220000002500 */
[----:B------:R-:W0:Y:S01]  /*0060*/  LDCU UR4, c[0x0][0x360] ;  /* 0x00006c00ff0477ac */ /* 0x000e220008000800 */
[----:B------:R-:W-:Y:S01]  /*0070*/  HFMA2 R16, -RZ, RZ, 0, 0 ;  /* 0x00000000ff107431 */ /* 0x000fe200000001ff */
[----:B------:R-:W2:Y:S01]  /*0080*/  LDCU.64 UR10, c[0x0][0x358] ;  /* 0x00006b00ff0a77ac */ /* 0x000ea20008000a00 */
[----:B-1----:R-:W-:Y:S01]  /*0090*/  UISETP.GE.AND UP0, UPT, UR5, 0x1, UPT ;  /* 0x000000010500788c */ /* 0x002fe2000bf06270 */
[----:B0-----:R-:W-:-:S08]  /*00a0*/  IMAD R6, R6, UR4, R5 ;  /* 0x0000000406067c24 */ /* 0x001fd0000f8e0205 */
[----:B--2---:R-:W-:Y:S05]  /*00b0*/  BRA.U !UP0, `(.L_x_0) ;  /* 0x0000001108fc7547 */ /* 0x004fea000b800000 */
[----:B------:R-:W0:Y:S02]  /*00c0*/  LDC.64 R2, c[0x0][0x388] ;  /* 0x0000e200ff027b82 */ /* 0x000e240000000a00 */
[----:B0-----:R-:W-:-:S05]  /*00d0*/  IMAD.WIDE.U32 R2, R6, 0xc, R2 ;  /* 0x0000000c06027825 */ /* 0x001fca00078e0002 */
[----:B------:R0:W5:Y:S04]  /*00e0*/  LDG.E R7, desc[UR10][R2.64] ;  /* 0x0000000a02077981 */ /* 0x000168000c1e1900 */
[----:B------:R0:W5:Y:S04]  /*00f0*/  LDG.E R8, desc[UR10][R2.64+0x4] ;  /* 0x0000040a02087981 */ /* 0x000168000c1e1900 */
[----:B------:R0:W5:Y:S01]  /*0100*/  LDG.E R9, desc[UR10][R2.64+0x8] ;  /* 0x0000080a02097981 */ /* 0x000162000c1e1900 */
[----:B------:R-:W1:Y:S01]  /*0110*/  S2UR UR8, SR_CgaCtaId ;  /* 0x00000000000879c3 */ /* 0x000e620000008800 */
[----:B------:R-:W-:Y:S01]  /*0120*/  UMOV UR4, 0x400 ;  /* 0x0000040000047882 */ /* 0x000fe20000000000 */
[----:B------:R-:W-:Y:S01]  /*0130*/  MOV R16, RZ ;  /* 0x000000ff00107202 */ /* 0x000fe20000000f00 */
[----:B------:R-:W-:Y:S01]  /*0140*/  UIADD3 UR6, UPT, UPT, UR4, 0x400, URZ ;  /* 0x0000040004067890 */ /* 0x000fe2000fffe0ff */
[----:B------:R-:W-:Y:S01]  /*0150*/  MOV R25, RZ ;  /* 0x000000ff00197202 */ /* 0x000fe20000000f00 */
[----:B------:R-:W-:Y:S01]  /*0160*/  UIADD3 UR7, UPT, UPT, UR4, 0x800, URZ ;  /* 0x0000080004077890 */ /* 0x000fe2000fffe0ff */
[----:B------:R-:W-:Y:S01]  /*0170*/  MOV R26, RZ ;  /* 0x000000ff001a7202 */ /* 0x000fe20000000f00 */
[----:B-1----:R-:W-:-:S02]  /*0180*/  ULEA UR5, UR8, UR4, 0x18 ;  /* 0x0000000408057291 */ /* 0x002fc4000f8ec0ff */
[----:B------:R-:W-:Y:S02]  /*0190*/  ULEA UR6, UR8, UR6, 0x18 ;  /* 0x0000000608067291 */ /* 0x000fe4000f8ec0ff */
[----:B------:R-:W-:Y:S02]  /*01a0*/  ULEA UR7, UR8, UR7, 0x18 ;  /* 0x0000000708077291 */ /* 0x000fe4000f8ec0ff */
[C---:B------:R-:W-:Y:S01]  /*01b0*/  LEA R10, R5.reuse, UR5, 0x2 ;  /* 0x00000005050a7c11 */ /* 0x040fe2000f8e10ff */
[----:B------:R-:W-:Y:S01]  /*01c0*/  UMOV UR4, URZ ;  /* 0x000000ff00047c82 */ /* 0x000fe20008000000 */
[C---:B------:R-:W-:Y:S02]  /*01d0*/  LEA R11, R5.reuse, UR6, 0x2 ;  /* 0x00000006050b7c11 */ /* 0x040fe4000f8e10ff */
[----:B0-----:R-:W-:-:S07]  /*01e0*/  LEA R12, R5, UR7, 0x2 ;  /* 0x00000007050c7c11 */ /* 0x001fce000f8e10ff */
.L_x_38:
[----:B------:R-:W0:Y:S01]  /*01f0*/  LDC.64 R2, c[0x0][0x388] ;  /* 0x0000e200ff027b82 */ /* 0x000e220000000a00 */
[----:B------:R-:W-:Y:S01]  /*0200*/  IADD3 R13, PT, PT, R5, UR4, RZ ;  /* 0x00000004050d7c10 */ /* 0x000fe2000fffe0ff */
[----:B------:R-:W1:Y:S04]  /*0210*/  LDCU UR9, c[0x0][0x380] ;  /* 0x00007000ff0977ac */ /* 0x000e680008000800 */
[----:B0-----:R-:W-:-:S05]  /*0220*/  IMAD.WIDE.U32 R2, R13, 0xc, R2 ;  /* 0x0000000c0d027825 */ /* 0x001fca00078e0002 */
[----:B------:R-:W2:Y:S04]  /*0230*/  LDG.E R15, desc[UR10][R2.64] ;  /* 0x0000000a020f7981 */ /* 0x000ea8000c1e1900 */
[----:B------:R-:W3:Y:S04]  /*0240*/  LDG.E R0, desc[UR10][R2.64+0x4] ;  /* 0x0000040a02007981 */ /* 0x000ee8000c1e1900 */
[----:B------:R-:W4:Y:S01]  /*0250*/  LDG.E R17, desc[UR10][R2.64+0x8] ;  /* 0x0000080a02117981 */ /* 0x000f22000c1e1900 */
[----:B------:R-:W-:Y:S01]  /*0260*/  UIADD3 UR4, UPT, UPT, UR4, 0x100, URZ ;  /* 0x0000010004047890 */ /* 0x000fe2000fffe0ff */
[----:B------:R-:W-:Y:S01]  /*0270*/  MOV R13, 0x8 ;  /* 0x00000008000d7802 */ /* 0x000fe20000000f00 */
[----:B------:R-:W-:-:S02]  /*0280*/  UIADD3 UR8, UPT, UPT, UR7, 0x8, URZ ;  /* 0x0000000807087890 */ /* 0x000fc4000fffe0ff */
[----:B-1----:R-:W-:Y:S01]  /*0290*/  UISETP.GE.AND UP0, UPT, UR4, UR9, UPT ;  /* 0x000000090400728c */ /* 0x002fe2000bf06270 */
[----:B--2---:R0:W-:Y:S04]  /*02a0*/  STS [R10], R15 ;  /* 0x0000000f0a007388 */ /* 0x0041e80000000800 */
[----:B---3--:R0:W-:Y:S04]  /*02b0*/  STS [R11], R0 ;  /* 0x000000000b007388 */ /* 0x0081e80000000800 */
[----:B----4-:R0:W-:Y:S01]  /*02c0*/  STS [R12], R17 ;  /* 0x000000110c007388 */ /* 0x0101e20000000800 */
[----:B------:R-:W-:Y:S06]  /*02d0*/  BAR.SYNC.DEFER_BLOCKING 0x0 ;  /* 0x0000000000007b1d */ /* 0x000fec0000010000 */
.L_x_37:
[----:B0-----:R-:W0:Y:S01]  /*02e0*/  LDS R17, [R13+UR6+-0x8] ;  /* 0xfffff8060d117984 */ /* 0x001e220008000800 */
[C---:B------:R-:W-:Y:S01]  /*02f0*/  IADD3 R14, PT, PT, R13.reuse, UR5, RZ ;  /* 0x000000050d0e7c10 */ /* 0x040fe2000fffe0ff */
[----:B------:R-:W-:Y:S01]  /*0300*/  BSSY.RECONVERGENT B0, `(.L_x_1) ;  /* 0x0000018000007945 */ /* 0x000fe20003800200 */
[C---:B------:R-:W-:Y:S01]  /*0310*/  IADD3 R15, PT, PT, R13.reuse, UR6, RZ ;  /* 0x000000060d0f7c10 */ /* 0x040fe2000fffe0ff */
[----:B------:R1:W2:Y:S04]  /*0320*/  LDS R0, [R13+UR5+-0x8] ;  /* 0xfffff8050d007984 */ /* 0x0002a80008000800 */
[----:B------:R-:W3:Y:S01]  /*0330*/  LDS R2, [UR8+-0x8] ;  /* 0xfffff808ff027984 */ /* 0x000ee20008000800 */
[----:B-1----:R-:W-:-:S04]  /*0340*/  IADD3 R13, PT, PT, R13, 0x10, RZ ;  /* 0x000000100d0d7810 */ /* 0x002fc80007ffe0ff */
[----:B------:R-:W-:Y:S01]  /*0350*/  ISETP.NE.AND P2, PT, R13, 0x408, PT ;  /* 0x000004080d00780c */ /* 0x000fe20003f45270 */
[----:B0----5:R-:W-:Y:S01]  /*0360*/  FADD R17, -R8, R17 ;  /* 0x0000001108117221 */ /* 0x021fe20000000100 */
[----:B--2---:R-:W-:-:S03]  /*0370*/  FADD R27, -R7, R0 ;  /* 0x00000000071b7221 */ /* 0x004fc60000000100 */
[----:B------:R-:W-:Y:S01]  /*0380*/  FMUL R0, R17, R17 ;  /* 0x0000001111007220 */ /* 0x000fe20000400000 */
[----:B---3--:R-:W-:-:S03]  /*0390*/  FADD R3, -R9, R2 ;  /* 0x0000000209037221 */ /* 0x008fc60000000100 */
[----:B------:R-:W-:-:S04]  /*03a0*/  FFMA R0, R27, R27, R0 ;  /* 0x0000001b1b007223 */ /* 0x000fc80000000000 */
[----:B------:R-:W-:-:S04]  /*03b0*/  FFMA R0, R3, R3, R0 ;  /* 0x0000000303007223 */ /* 0x000fc80000000000 */
[----:B------:R-:W-:-:S04]  /*03c0*/  FADD R4, R0, 9.9999997473787516356e-05 ;  /* 0x38d1b71700047421 */ /* 0x000fc80000000000 */
[----:B------:R0:W1:Y:S01]  /*03d0*/  MUFU.RSQ R19, R4 ;  /* 0x0000000400137308 */ /* 0x0000620000001400 */
[----:B------:R-:W-:-:S04]  /*03e0*/  IADD3 R0, PT, PT, R4, -0xd000000, RZ ;  /* 0xf300000004007810 */ /* 0x000fc80007ffe0ff */
[----:B------:R-:W-:-:S13]  /*03f0*/  ISETP.GT.U32.AND P0, PT, R0, 0x727fffff, PT ;  /* 0x727fffff0000780c */ /* 0x000fda0003f04070 */
[----:B01----:R-:W-:Y:S05]  /*0400*/  @!P0 BRA `(.L_x_2) ;  /* 0x00000000000c8947 */ /* 0x003fea0003800000 */
[----:B------:R-:W-:-:S07]  /*0410*/  MOV R0, 0x430 ;  /* 0x0000043000007802 */ /* 0x000fce0000000f00 */
[----:B------:R-:W-:Y:S05]  /*0420*/  CALL.REL.NOINC `($__internal_0_$__cuda_sm20_sqrt_rn_f32_slowpath) ;  /* 0x0000001000387944 */ /* 0x000fea0003c00000 */
[----:B------:R-:W-:Y:S05]  /*0430*/  BRA `(.L_x_3) ;  /* 0x0000000000107947 */ /* 0x000fea0003800000 */
.L_x_2:
[----:B------:R-:W-:Y:S01]  /*0440*/  FMUL.FTZ R22, R4, R19 ;  /* 0x0000001304167220 */ /* 0x000fe20000410000 */
[----:B------:R-:W-:-:S03]  /*0450*/  FMUL.FTZ R0, R19, 0.5 ;  /* 0x3f00000013007820 */ /* 0x000fc60000410000 */
[----:B------:R-:W-:-:S04]  /*0460*/  FFMA R19, -R22, R22, R4 ;  /* 0x0000001616137223 */ /* 0x000fc80000000104 */
[----:B------:R-:W-:-:S07]  /*0470*/  FFMA R22, R19, R0, R22 ;  /* 0x0000000013167223 */ /* 0x000fce0000000016 */
.L_x_3:
[----:B------:R-:W-:Y:S05]  /*0480*/  BSYNC.RECONVERGENT B0 ;  /* 0x0000000000007941 */ /* 0x000fea0003800200 */
.L_x_1:
[-C--:B------:R-:W-:Y:S01]  /*0490*/  FMUL R19, R22, R22.reuse ;  /* 0x0000001616137220 */ /* 0x080fe20000400000 */
[----:B------:R-:W-:Y:S03]  /*04a0*/  BSSY.RECONVERGENT B2, `(.L_x_4) ;  /* 0x000000d000027945 */ /* 0x000fe60003800200 */
[----:B------:R-:W-:-:S04]  /*04b0*/  FMUL R2, R19, R22 ;  /* 0x0000001613027220 */ /* 0x000fc80000400000 */
[----:B------:R-:W0:Y:S08]  /*04c0*/  MUFU.RCP R19, R2 ;  /* 0x0000000200137308 */ /* 0x000e300000001000 */
[----:B------:R-:W1:Y:S01]  /*04d0*/  FCHK P0, R27, R2 ;  /* 0x000000021b007302 */ /* 0x000e620000000000 */
[----:B0-----:R-:W-:-:S04]  /*04e0*/  FFMA R0, -R2, R19, 1 ;  /* 0x3f80000002007423 */ /* 0x001fc80000000113 */
[----:B------:R-:W-:-:S04]  /*04f0*/  FFMA R0, R19, R0, R19 ;  /* 0x0000000013007223 */ /* 0x000fc80000000013 */
[----:B------:R-:W-:-:S04]  /*0500*/  FFMA R19, R27, R0, RZ ;  /* 0x000000001b137223 */ /* 0x000fc800000000ff */
[----:B------:R-:W-:-:S04]  /*0510*/  FFMA R4, -R2, R19, R27 ;  /* 0x0000001302047223 */ /* 0x000fc8000000011b */
[----:B------:R-:W-:Y:S01]  /*0520*/  FFMA R0, R0, R4, R19 ;  /* 0x0000000400007223 */ /* 0x000fe20000000013 */
[----:B-1----:R-:W-:Y:S06]  /*0530*/  @!P0 BRA `(.L_x_5) ;  /* 0x00000000000c8947 */ /* 0x002fec0003800000 */
[----:B------:R-:W-:Y:S02]  /*0540*/  MOV R22, R2 ;  /* 0x0000000200167202 */ /* 0x000fe40000000f00 */
[----:B------:R-:W-:-:S07]  /*0550*/  MOV R4, 0x570 ;  /* 0x0000057000047802 */ /* 0x000fce0000000f00 */
[----:B------:R-:W-:Y:S05]  /*0560*/  CALL.REL.NOINC `($__internal_1_$__cuda_sm3x_div_rn_noftz_f32_slowpath) ;  /* 0x0000001000407944 */ /* 0x000fea0003c00000 */
.L_x_5:
[----:B------:R-:W-:Y:S05]  /*0570*/  BSYNC.RECONVERGENT B2 ;  /* 0x0000000000027941 */ /* 0x000fea0003800200 */
.L_x_4:
[----:B------:R-:W0:Y:S01]  /*0580*/  MUFU.RCP R19, R2 ;  /* 0x0000000200137308 */ /* 0x000e220000001000 */
[----:B------:R-:W-:Y:S01]  /*0590*/  BSSY.RECONVERGENT B2, `(.L_x_6) ;  /* 0x000000d000027945 */ /* 0x000fe20003800200 */
[----:B------:R-:W-:-:S06]  /*05a0*/  FADD R16, R0, R16 ;  /* 0x0000001000107221 */ /* 0x000fcc0000000000 */
        /* <DEDUP_REMOVED lines=8> */
[----:B------:R-:W-:Y:S02]  /*0630*/  MOV R22, R2 ;  /* 0x0000000200167202 */ /* 0x000fe40000000f00 */
[----:B------:R-:W-:-:S07]  /*0640*/  MOV R4, 0x660 ;  /* 0x0000066000047802 */ /* 0x000fce0000000f00 */
[----:B------:R-:W-:Y:S05]  /*0650*/  CALL.REL.NOINC `($__internal_1_$__cuda_sm3x_div_rn_noftz_f32_slowpath) ;  /* 0x0000001000047944 */ /* 0x000fea0003c00000 */
.L_x_7:
[----:B------:R-:W-:Y:S05]  /*0660*/  BSYNC.RECONVERGENT B2 ;  /* 0x0000000000027941 */ /* 0x000fea0003800200 */
.L_x_6:
[----:B------:R-:W0:Y:S01]  /*0670*/  MUFU.RCP R17, R2 ;  /* 0x0000000200117308 */ /* 0x000e220000001000 */
[----:B------:R-:W-:Y:S07]  /*0680*/  BSSY.RECONVERGENT B2, `(.L_x_8) ;  /* 0x000000d000027945 */ /* 0x000fee0003800200 */
[----:B------:R-:W1:Y:S01]  /*0690*/  FCHK P0, R3, R2 ;  /* 0x0000000203007302 */ /* 0x000e620000000000 */
[----:B0-----:R-:W-:-:S04]  /*06a0*/  FFMA R4, -R2, R17, 1 ;  /* 0x3f80000002047423 */ /* 0x001fc80000000111 */
[----:B------:R-:W-:Y:S01]  /*06b0*/  FFMA R21, R17, R4, R17 ;  /* 0x0000000411157223 */ /* 0x000fe20000000011 */
[----:B------:R-:W-:-:S03]  /*06c0*/  FADD R17, R0, R25 ;  /* 0x0000001900117221 */ /* 0x000fc60000000000 */
        /* <DEDUP_REMOVED lines=8> */
.L_x_9:
[----:B------:R-:W-:Y:S05]  /*0750*/  BSYNC.RECONVERGENT B2 ;  /* 0x0000000000027941 */ /* 0x000fea0003800200 */
.L_x_8:
[----:B------:R-:W0:Y:S01]  /*0760*/  LDS R3, [R15+-0x4] ;  /* 0xfffffc000f037984 */ /* 0x000e220000000800 */
[----:B------:R-:W-:Y:S01]  /*0770*/  BSSY.RECONVERGENT B0, `(.L_x_10) ;  /* 0x0000016000007945 */ /* 0x000fe20003800200 */
[----:B------:R-:W-:Y:S02]  /*0780*/  FADD R26, R0, R26 ;  /* 0x0000001a001a7221 */ /* 0x000fe40000000000 */
[----:B------:R-:W1:Y:S04]  /*0790*/  LDS R2, [R14+-0x4] ;  /* 0xfffffc000e027984 */ /* 0x000e680000000800 */
[----:B------:R-:W2:Y:S01]  /*07a0*/  LDS R4, [UR8+-0x4] ;  /* 0xfffffc08ff047984 */ /* 0x000ea20008000800 */
[----:B0-----:R-:W-:Y:S01]  /*07b0*/  FADD R28, -R8, R3 ;  /* 0x00000003081c7221 */ /* 0x001fe20000000100 */
[----:B-1----:R-:W-:-:S03]  /*07c0*/  FADD R27, -R7, R2 ;  /* 0x00000002071b7221 */ /* 0x002fc60000000100 */
[----:B------:R-:W-:Y:S01]  /*07d0*/  FMUL R18, R28, R28 ;  /* 0x0000001c1c127220 */ /* 0x000fe20000400000 */
[----:B--2---:R-:W-:-:S03]  /*07e0*/  FADD R2, -R9, R4 ;  /* 0x0000000409027221 */ /* 0x004fc60000000100 */
        /* <DEDUP_REMOVED lines=10> */
.L_x_11:
[----:B------:R-:W-:Y:S01]  /*0890*/  FMUL.FTZ R22, R4, R19 ;  /* 0x0000001304167220 */ /* 0x000fe20000410000 */
[----:B------:R-:W-:-:S03]  /*08a0*/  FMUL.FTZ R0, R19, 0.5 ;  /* 0x3f00000013007820 */ /* 0x000fc60000410000 */
[----:B------:R-:W-:-:S04]  /*08b0*/  FFMA R3, -R22, R22, R4 ;  /* 0x0000001616037223 */ /* 0x000fc80000000104 */
[----:B------:R-:W-:-:S07]  /*08c0*/  FFMA R22, R3, R0, R22 ;  /* 0x0000000003167223 */ /* 0x000fce0000000016 */
.L_x_12:
[----:B------:R-:W-:Y:S05]  /*08d0*/  BSYNC.RECONVERGENT B0 ;  /* 0x0000000000007941 */ /* 0x000fea0003800200 */
.L_x_10:
        /* <DEDUP_REMOVED lines=14> */
.L_x_14:
[----:B------:R-:W-:Y:S05]  /*09c0*/  BSYNC.RECONVERGENT B2 ;  /* 0x0000000000027941 */ /* 0x000fea0003800200 */
.L_x_13:
        /* <DEDUP_REMOVED lines=14> */
.L_x_16:
[----:B------:R-:W-:Y:S05]  /*0ab0*/  BSYNC.RECONVERGENT B2 ;  /* 0x0000000000027941 */ /* 0x000fea0003800200 */
.L_x_15:
        /* <DEDUP_REMOVED lines=14> */
.L_x_18:
[----:B------:R-:W-:Y:S05]  /*0ba0*/  BSYNC.RECONVERGENT B2 ;  /* 0x0000000000027941 */ /* 0x000fea0003800200 */
.L_x_17:
[----:B------:R-:W0:Y:S01]  /*0bb0*/  LDS R3, [R15] ;  /* 0x000000000f037984 */ /* 0x000e220000000800 */
[----:B------:R-:W-:Y:S01]  /*0bc0*/  BSSY.RECONVERGENT B0, `(.L_x_19) ;  /* 0x0000017000007945 */ /* 0x000fe20003800200 */
[----:B------:R-:W-:Y:S02]  /*0bd0*/  FADD R26, R26, R0 ;  /* 0x000000001a1a7221 */ /* 0x000fe40000000000 */
[----:B------:R-:W1:Y:S04]  /*0be0*/  LDS R2, [R14] ;  /* 0x000000000e027984 */ /* 0x000e680000000800 */
[----:B------:R-:W2:Y:S01]  /*0bf0*/  LDS R4, [UR8] ;  /* 0x00000008ff047984 */ /* 0x000ea20008000800 */
        /* <DEDUP_REMOVED lines=11> */
[----:B------:R-:W-:Y:S02]  /*0cb0*/  MOV R4, R19 ;  /* 0x0000001300047202 */ /* 0x000fe40000000f00 */
[----:B------:R-:W-:-:S07]  /*0cc0*/  MOV R0, 0xce0 ;  /* 0x00000ce000007802 */ /* 0x000fce0000000f00 */
[----:B------:R-:W-:Y:S05]  /*0cd0*/  CALL.REL.NOINC `($__internal_0_$__cuda_sm20_sqrt_rn_f32_slowpath) ;  /* 0x00000008000c7944 */ /* 0x000fea0003c00000 */
[----:B------:R-:W-:Y:S05]  /*0ce0*/  BRA `(.L_x_21) ;  /* 0x0000000000107947 */ /* 0x000fea0003800000 */
.L_x_20:
[----:B------:R-:W-:Y:S01]  /*0cf0*/  FMUL.FTZ R22, R19, R18 ;  /* 0x0000001213167220 */ /* 0x000fe20000410000 */
[----:B------:R-:W-:-:S03]  /*0d00*/  FMUL.FTZ R0, R18, 0.5 ;  /* 0x3f00000012007820 */ /* 0x000fc60000410000 */
[----:B------:R-:W-:-:S04]  /*0d10*/  FFMA R19, -R22, R22, R19 ;  /* 0x0000001616137223 */ /* 0x000fc80000000113 */
[----:B------:R-:W-:-:S07]  /*0d20*/  FFMA R22, R19, R0, R22 ;  /* 0x0000000013167223 */ /* 0x000fce0000000016 */
.L_x_21:
[----:B------:R-:W-:Y:S05]  /*0d30*/  BSYNC.RECONVERGENT B0 ;  /* 0x0000000000007941 */ /* 0x000fea0003800200 */
.L_x_19:
        /* <DEDUP_REMOVED lines=14> */
.L_x_23:
[----:B------:R-:W-:Y:S05]  /*0e20*/  BSYNC.RECONVERGENT B2 ;  /* 0x0000000000027941 */ /* 0x000fea0003800200 */
.L_x_22:
        /* <DEDUP_REMOVED lines=14> */
.L_x_25:
[----:B------:R-:W-:Y:S05]  /*0f10*/  BSYNC.RECONVERGENT B2 ;  /* 0x0000000000027941 */ /* 0x000fea0003800200 */
.L_x_24:
        /* <DEDUP_REMOVED lines=14> */
.L_x_27:
[----:B------:R-:W-:Y:S05]  /*1000*/  BSYNC.RECONVERGENT B2 ;  /* 0x0000000000027941 */ /* 0x000fea0003800200 */
.L_x_26:
[----:B------:R-:W0:Y:S01]  /*1010*/  LDS R15, [R15+0x4] ;  /* 0x000004000f0f7984 */ /* 0x000e220000000800 */
[----:B------:R-:W-:Y:S01]  /*1020*/  BSSY.RECONVERGENT B0, `(.L_x_28) ;  /* 0x0000016000007945 */ /* 0x000fe20003800200 */
[----:B------:R-:W-:Y:S02]  /*1030*/  FADD R26, R26, R0 ;  /* 0x000000001a1a7221 */ /* 0x000fe40000000000 */
[----:B------:R-:W1:Y:S04]  /*1040*/  LDS R14, [R14+0x4] ;  /* 0x000004000e0e7984 */ /* 0x000e680000000800 */
[----:B------:R-:W2:Y:S01]  /*1050*/  LDS R2, [UR8+0x4] ;  /* 0x00000408ff027984 */ /* 0x000ea20008000800 */
        /* <DEDUP_REMOVED lines=14> */
.L_x_29:
[----:B------:R-:W-:Y:S01]  /*1140*/  FMUL.FTZ R22, R4, R15 ;  /* 0x0000000f04167220 */ /* 0x000fe20000410000 */
[----:B------:R-:W-:-:S03]  /*1150*/  FMUL.FTZ R0, R15, 0.5 ;  /* 0x3f0000000f007820 */ /* 0x000fc60000410000 */
[----:B------:R-:W-:-:S04]  /*1160*/  FFMA R3, -R22, R22, R4 ;  /* 0x0000001616037223 */ /* 0x000fc80000000104 */
[----:B------:R-:W-:-:S07]  /*1170*/  FFMA R22, R3, R0, R22 ;  /* 0x0000000003167223 */ /* 0x000fce0000000016 */
.L_x_30:
[----:B------:R-:W-:Y:S05]  /*1180*/  BSYNC.RECONVERGENT B0 ;  /* 0x0000000000007941 */ /* 0x000fea0003800200 */
.L_x_28:
        /* <DEDUP_REMOVED lines=14> */
.L_x_32:
[----:B------:R-:W-:Y:S05]  /*1270*/  BSYNC.RECONVERGENT B2 ;  /* 0x0000000000027941 */ /* 0x000fea0003800200 */
.L_x_31:
        /* <DEDUP_REMOVED lines=14> */
.L_x_34:
[----:B------:R-:W-:Y:S05]  /*1360*/  BSYNC.RECONVERGENT B2 ;  /* 0x0000000000027941 */ /* 0x000fea0003800200 */
.L_x_33:
        /* <DEDUP_REMOVED lines=14> */
.L_x_36:
[----:B------:R-:W-:Y:S05]  /*1450*/  BSYNC.RECONVERGENT B2 ;  /* 0x0000000000027941 */ /* 0x000fea0003800200 */
.L_x_35:
[----:B------:R-:W-:Y:S01]  /*1460*/  UIADD3 UR8, UPT, UPT, UR8, 0x10, URZ ;  /* 0x0000001008087890 */ /* 0x000fe2000fffe0ff */
[----:B------:R-:W-:Y:S01]  /*1470*/  FADD R26, R26, R0 ;  /* 0x000000001a1a7221 */ /* 0x000fe20000000000 */
[----:B------:R-:W-:Y:S10]  /*1480*/  @P2 BRA `(.L_x_37) ;  /* 0xffffffec00942947 */ /* 0x000ff4000383ffff */
[----:B------:R-:W-:Y:S06]  /*1490*/  BAR.SYNC.DEFER_BLOCKING 0x0 ;  /* 0x0000000000007b1d */ /* 0x000fec0000010000 */
[----:B------:R-:W-:Y:S05]  /*14a0*/  BRA.U !UP0, `(.L_x_38) ;  /* 0xffffffed08507547 */ /* 0x000fea000b83ffff */
.L_x_0:
[----:B------:R-:W0:Y:S02]  /*14b0*/  LDC.64 R2, c[0x0][0x390] ;  /* 0x0000e400ff027b82 */ /* 0x000e240000000a00 */
[----:B0-----:R-:W-:-:S05]  /*14c0*/  IMAD.WIDE.U32 R6, R6, 0xc, R2 ;  /* 0x0000000c06067825 */ /* 0x001fca00078e0002 */
[----:B------:R-:W-:Y:S04]  /*14d0*/  STG.E desc[UR10][R6.64], R16 ;  /* 0x0000001006007986 */ /* 0x000fe8000c10190a */
[----:B------:R-:W-:Y:S04]  /*14e0*/  STG.E desc[UR10][R6.64+0x4], R25 ;  /* 0x0000041906007986 */ /* 0x000fe8000c10190a */
[----:B------:R-:W-:Y:S01]  /*14f0*/  STG.E desc[UR10][R6.64+0x8], R26 ;  /* 0x0000081a06007986 */ /* 0x000fe2000c10190a */
[----:B------:R-:W-:Y:S05]  /*1500*/  EXIT ;  /* 0x000000000000794d */ /* 0x000fea0003800000 */
        .weak           $__internal_0_$__cuda_sm20_sqrt_rn_f32_slowpath
        .type           $__internal_0_$__cuda_sm20_sqrt_rn_f32_slowpath,@function
        .size           $__internal_0_$__cuda_sm20_sqrt_rn_f32_slowpath,($__internal_1_$__cuda_sm3x_div_rn_noftz_f32_slowpath - $__internal_0_$__cuda_sm20_sqrt_rn_f32_slowpath)
$__internal_0_$__cuda_sm20_sqrt_rn_f32_slowpath:
[----:B------:R-:W-:-:S13]  /*1510*/  LOP3.LUT P0, RZ, R4, 0x7fffffff, RZ, 0xc0, !PT ;  /* 0x7fffffff04ff7812 */ /* 0x000fda000780c0ff */
[----:B------:R-:W-:Y:S01]  /*1520*/  @!P0 MOV R22, R4 ;  /* 0x0000000400168202 */ /* 0x000fe20000000f00 */
[----:B------:R-:W-:Y:S06]  /*1530*/  @!P0 BRA `(.L_x_39) ;  /* 0x0000000000408947 */ /* 0x000fec0003800000 */
[----:B------:R-:W-:-:S13]  /*1540*/  FSETP.GEU.FTZ.AND P0, PT, R4, RZ, PT ;  /* 0x000000ff0400720b */ /* 0x000fda0003f1e000 */
[----:B------:R-:W-:Y:S01]  /*1550*/  @!P0 MOV R22, 0x7fffffff ;  /* 0x7fffffff00168802 */ /* 0x000fe20000000f00 */
[----:B------:R-:W-:Y:S06]  /*1560*/  @!P0 BRA `(.L_x_39) ;  /* 0x0000000000348947 */ /* 0x000fec0003800000 */
[----:B------:R-:W-:-:S13]  /*1570*/  FSETP.GTU.FTZ.AND P0, PT, |R4|, +INF , PT ;  /* 0x7f8000000400780b */ /* 0x000fda0003f1c200 */
[----:B------:R-:W-:Y:S01]  /*1580*/  @P0 FADD.FTZ R22, R4, 1 ;  /* 0x3f80000004160421 */ /* 0x000fe20000010000 */
[----:B------:R-:W-:Y:S06]  /*1590*/  @P0 BRA `(.L_x_39) ;  /* 0x0000000000280947 */ /* 0x000fec0003800000 */
[----:B------:R-:W-:-:S13]  /*15a0*/  FSETP.NEU.FTZ.AND P0, PT, |R4|, +INF , PT ;  /* 0x7f8000000400780b */ /* 0x000fda0003f1d200 */
[----:B------:R-:W-:Y:S01]  /*15b0*/  @P0 FFMA R21, R4, 1.84467440737095516160e+19, RZ ;  /* 0x5f80000004150823 */ /* 0x000fe200000000ff */
[----:B------:R-:W-:-:S03]  /*15c0*/  @!P0 MOV R22, R4 ;  /* 0x0000000400168202 */ /* 0x000fc60000000f00 */
[----:B------:R-:W0:Y:S02]  /*15d0*/  @P0 MUFU.RSQ R18, R21 ;  /* 0x0000001500120308 */ /* 0x000e240000001400 */
[----:B0-----:R-:W-:Y:S01]  /*15e0*/  @P0 FMUL.FTZ R20, R21, R18 ;  /* 0x0000001215140220 */ /* 0x001fe20000410000 */
[----:B------:R-:W-:-:S03]  /*15f0*/  @P0 FMUL.FTZ R18, R18, 0.5 ;  /* 0x3f00000012120820 */ /* 0x000fc60000410000 */
[----:B------:R-:W-:-:S04]  /*1600*/  @P0 FADD.FTZ R19, -R20, -RZ ;  /* 0x800000ff14130221 */ /* 0x000fc80000010100 */
[----:B------:R-:W-:-:S04]  /*1610*/  @P0 FFMA R19, R20, R19, R21 ;  /* 0x0000001314130223 */ /* 0x000fc80000000015 */
[----:B------:R-:W-:-:S04]  /*1620*/  @P0 FFMA R18, R19, R18, R20 ;  /* 0x0000001213120223 */ /* 0x000fc80000000014 */
[----:B------:R-:W-:-:S07]  /*1630*/  @P0 FMUL.FTZ R22, R18, 2.3283064365386962891e-10 ;  /* 0x2f80000012160820 */ /* 0x000fce0000410000 */
.L_x_39:
[----:B------:R-:W-:Y:S01]  /*1640*/  HFMA2 R19, -RZ, RZ, 0, 0 ;  /* 0x00000000ff137431 */ /* 0x000fe200000001ff */
[----:B------:R-:W-:-:S04]  /*1650*/  MOV R18, R0 ;  /* 0x0000000000127202 */ /* 0x000fc80000000f00 */
[----:B------:R-:W-:Y:S05]  /*1660*/  RET.REL.NODEC R18 `(_Z17GetAcc_GPU_SharediPA3_KfPA3_f) ;  /* 0xffffffe812647950 */ /* 0x000fea0003c3ffff */
        .weak           $__internal_1_$__cuda_sm3x_div_rn_noftz_f32_slowpath
        .type           $__internal_1_$__cuda_sm3x_div_rn_noftz_f32_slowpath,@function
        .size           $__internal_1_$__cuda_sm3x_div_rn_noftz_f32_slowpath,(.L_x_213 - $__internal_1_$__cuda_sm3x_div_rn_noftz_f32_slowpath)
$__internal_1_$__cuda_sm3x_div_rn_noftz_f32_slowpath:
[----:B------:R-:W-:Y:S01]  /*1670*/  SHF.R.U32.HI R21, RZ, 0x17, R22 ;  /* 0x00000017ff157819 */ /* 0x000fe20000011616 */
[----:B------:R-:W-:Y:S01]  /*1680*/  BSSY.RECONVERGENT B0, `(.L_x_40) ;  /* 0x0000062000007945 */ /* 0x000fe20003800200 */
[----:B------:R-:W-:Y:S02]  /*1690*/  SHF.R.U32.HI R18, RZ, 0x17, R27 ;  /* 0x00000017ff127819 */ /* 0x000fe4000001161b */
[----:B------:R-:W-:Y:S02]  /*16a0*/  LOP3.LUT R21, R21, 0xff, RZ, 0xc0, !PT ;  /* 0x000000ff15157812 */ /* 0x000fe400078ec0ff */
[----:B------:R-:W-:Y:S02]  /*16b0*/  LOP3.LUT R18, R18, 0xff, RZ, 0xc0, !PT ;  /* 0x000000ff12127812 */ /* 0x000fe400078ec0ff */
[----:B------:R-:W-:Y:S02]  /*16c0*/  IADD3 R0, PT, PT, R21, -0x1, RZ ;  /* 0xffffffff15007810 */ /* 0x000fe40007ffe0ff */
[----:B------:R-:W-:-:S02]  /*16d0*/  IADD3 R19, PT, PT, R18, -0x1, RZ ;  /* 0xffffffff12137810 */ /* 0x000fc40007ffe0ff */
[----:B------:R-:W-:-:S04]  /*16e0*/  ISETP.GT.U32.AND P0, PT, R0, 0xfd, PT ;  /* 0x000000fd0000780c */ /* 0x000fc80003f04070 */
[----:B------:R-:W-:-:S13]  /*16f0*/  ISETP.GT.U32.OR P0, PT, R19, 0xfd, P0 ;  /* 0x000000fd1300780c */ /* 0x000fda0000704470 */
[----:B------:R-:W-:Y:S01]  /*1700*/  @!P0 MOV R20, RZ ;  /* 0x000000ff00148202 */ /* 0x000fe20000000f00 */
[----:B------:R-:W-:Y:S06]  /*1710*/  @!P0 BRA `(.L_x_41) ;  /* 0x00000000005c8947 */ /* 0x000fec0003800000 */
[----:B------:R-:W-:Y:S02]  /*1720*/  FSETP.GTU.FTZ.AND P0, PT, |R27|, +INF , PT ;  /* 0x7f8000001b00780b */ /* 0x000fe40003f1c200 */
[----:B------:R-:W-:-:S04]  /*1730*/  FSETP.GTU.FTZ.AND P1, PT, |R22|, +INF , PT ;  /* 0x7f8000001600780b */ /* 0x000fc80003f3c200 */
[----:B------:R-:W-:-:S13]  /*1740*/  PLOP3.LUT P0, PT, P0, P1, PT, 0xf8, 0x8f ;  /* 0x00000000008f781c */ /* 0x000fda0000703f70 */
[----:B------:R-:W-:Y:S05]  /*1750*/  @P0 BRA `(.L_x_42) ;  /* 0x00000004004c0947 */ /* 0x000fea0003800000 */
[----:B------:R-:W-:-:S13]  /*1760*/  LOP3.LUT P0, RZ, R22, 0x7fffffff, R27, 0xc8, !PT ;  /* 0x7fffffff16ff7812 */ /* 0x000fda000780c81b */
[----:B------:R-:W-:Y:S05]  /*1770*/  @!P0 BRA `(.L_x_43) ;  /* 0x00000004003c8947 */ /* 0x000fea0003800000 */
[C---:B------:R-:W-:Y:S02]  /*1780*/  FSETP.NEU.FTZ.AND P3, PT, |R27|.reuse, +INF , PT ;  /* 0x7f8000001b00780b */ /* 0x040fe40003f7d200 */
[----:B------:R-:W-:Y:S02]  /*1790*/  FSETP.NEU.FTZ.AND P1, PT, |R22|, +INF , PT ;  /* 0x7f8000001600780b */ /* 0x000fe40003f3d200 */
[----:B------:R-:W-:-:S11]  /*17a0*/  FSETP.NEU.FTZ.AND P0, PT, |R27|, +INF , PT ;  /* 0x7f8000001b00780b */ /* 0x000fd60003f1d200 */
[----:B------:R-:W-:Y:S05]  /*17b0*/  @!P1 BRA !P3, `(.L_x_43) ;  /* 0x00000004002c9947 */ /* 0x000fea0005800000 */
[----:B------:R-:W-:-:S04]  /*17c0*/  LOP3.LUT P3, RZ, R27, 0x7fffffff, RZ, 0xc0, !PT ;  /* 0x7fffffff1bff7812 */ /* 0x000fc8000786c0ff */
[----:B------:R-:W-:-:S13]  /*17d0*/  PLOP3.LUT P1, PT, P1, P3, PT, 0x2f, 0xf2 ;  /* 0x0000000000f2781c */ /* 0x000fda0000f26577 */
[----:B------:R-:W-:Y:S05]  /*17e0*/  @P1 BRA `(.L_x_44) ;  /* 0x0000000400181947 */ /* 0x000fea0003800000 */
[----:B------:R-:W-:-:S04]  /*17f0*/  LOP3.LUT P1, RZ, R22, 0x7fffffff, RZ, 0xc0, !PT ;  /* 0x7fffffff16ff7812 */ /* 0x000fc8000782c0ff */
[----:B------:R-:W-:-:S13]  /*1800*/  PLOP3.LUT P0, PT, P0, P1, PT, 0x2f, 0xf2 ;  /* 0x0000000000f2781c */ /* 0x000fda0000702577 */
[----:B------:R-:W-:Y:S05]  /*1810*/  @P0 BRA `(.L_x_45) ;  /* 0x0000000400000947 */ /* 0x000fea0003800000 */
[----:B------:R-:W-:Y:S02]  /*1820*/  ISETP.GE.AND P0, PT, R19, RZ, PT ;  /* 0x000000ff1300720c */ /* 0x000fe40003f06270 */
[----:B------:R-:W-:-:S11]  /*1830*/  ISETP.GE.AND P1, PT, R0, RZ, PT ;  /* 0x000000ff0000720c */ /* 0x000fd60003f26270 */
[----:B------:R-:W-:Y:S01]  /*1840*/  @P0 MOV R20, RZ ;  /* 0x000000ff00140202 */ /* 0x000fe20000000f00 */
[----:B------:R-:W-:Y:S01]  /*1850*/  @!P0 FFMA R27, R27, 1.84467440737095516160e+19, RZ ;  /* 0x5f8000001b1b8823 */ /* 0x000fe200000000ff */
[----:B------:R-:W-:Y:S01]  /*1860*/  @!P0 MOV R20, 0xffffffc0 ;  /* 0xffffffc000148802 */ /* 0x000fe20000000f00 */
[----:B------:R-:W-:-:S03]  /*1870*/  @!P1 FFMA R22, R22, 1.84467440737095516160e+19, RZ ;  /* 0x5f80000016169823 */ /* 0x000fc600000000ff */
[----:B------:R-:W-:-:S07]  /*1880*/  @!P1 IADD3 R20, PT, PT, R20, 0x40, RZ ;  /* 0x0000004014149810 */ /* 0x000fce0007ffe0ff */
.L_x_41:
[----:B------:R-:W-:Y:S01]  /*1890*/  LEA R29, R21, 0xc0800000, 0x17 ;  /* 0xc0800000151d7811 */ /* 0x000fe200078eb8ff */
[----:B------:R-:W-:Y:S01]  /*18a0*/  BSSY.RECONVERGENT B1, `(.L_x_46) ;  /* 0x0000036000017945 */ /* 0x000fe20003800200 */
[----:B------:R-:W-:Y:S02]  /*18b0*/  IADD3 R18, PT, PT, R18, -0x7f, RZ ;  /* 0xffffff8112127810 */ /* 0x000fe40007ffe0ff */
[----:B------:R-:W-:Y:S02]  /*18c0*/  IADD3 R29, PT, PT, -R29, R22, RZ ;  /* 0x000000161d1d7210 */ /* 0x000fe40007ffe1ff */
[C---:B------:R-:W-:Y:S01]  /*18d0*/  IADD3 R21, PT, PT, R18.reuse, 0x7f, -R21 ;  /* 0x0000007f12157810 */ /* 0x040fe20007ffe815 */
[----:B------:R-:W-:Y:S01]  /*18e0*/  IMAD R0, R18, -0x800000, R27 ;  /* 0xff80000012007824 */ /* 0x000fe200078e021b */
[----:B------:R-:W0:Y:S01]  /*18f0*/  MUFU.RCP R22, R29 ;  /* 0x0000001d00167308 */ /* 0x000e220000001000 */
[----:B------:R-:W-:Y:S01]  /*1900*/  FADD.FTZ R19, -R29, -RZ ;  /* 0x800000ff1d137221 */ /* 0x000fe20000010100 */
[----:B------:R-:W-:-:S03]  /*1910*/  IADD3 R21, PT, PT, R21, R20, RZ ;  /* 0x0000001415157210 */ /* 0x000fc60007ffe0ff */
[----:B0-----:R-:W-:-:S04]  /*1920*/  FFMA R23, R22, R19, 1 ;  /* 0x3f80000016177423 */ /* 0x001fc80000000013 */
[----:B------:R-:W-:-:S04]  /*1930*/  FFMA R23, R22, R23, R22 ;  /* 0x0000001716177223 */ /* 0x000fc80000000016 */
[----:B------:R-:W-:-:S04]  /*1940*/  FFMA R22, R0, R23, RZ ;  /* 0x0000001700167223 */ /* 0x000fc800000000ff */
[----:B------:R-:W-:-:S04]  /*1950*/  FFMA R24, R19, R22, R0 ;  /* 0x0000001613187223 */ /* 0x000fc80000000000 */
[----:B------:R-:W-:-:S04]  /*1960*/  FFMA R24, R23, R24, R22 ;  /* 0x0000001817187223 */ /* 0x000fc80000000016 */
[----:B------:R-:W-:-:S04]  /*1970*/  FFMA R19, R19, R24, R0 ;  /* 0x0000001813137223 */ /* 0x000fc80000000000 */
[----:B------:R-:W-:-:S05]  /*1980*/  FFMA R0, R23, R19, R24 ;  /* 0x0000001317007223 */ /* 0x000fca0000000018 */
[----:B------:R-:W-:-:S04]  /*1990*/  SHF.R.U32.HI R18, RZ, 0x17, R0 ;  /* 0x00000017ff127819 */ /* 0x000fc80000011600 */
[----:B------:R-:W-:-:S04]  /*19a0*/  LOP3.LUT R18, R18, 0xff, RZ, 0xc0, !PT ;  /* 0x000000ff12127812 */ /* 0x000fc800078ec0ff */
[----:B------:R-:W-:-:S04]  /*19b0*/  IADD3 R18, PT, PT, R18, R21, RZ ;  /* 0x0000001512127210 */ /* 0x000fc80007ffe0ff */
[----:B------:R-:W-:-:S04]  /*19c0*/  IADD3 R20, PT, PT, R18, -0x1, RZ ;  /* 0xffffffff12147810 */ /* 0x000fc80007ffe0ff */
[----:B------:R-:W-:-:S13]  /*19d0*/  ISETP.GE.U32.AND P0, PT, R20, 0xfe, PT ;  /* 0x000000fe1400780c */ /* 0x000fda0003f06070 */
[----:B------:R-:W-:Y:S05]  /*19e0*/  @!P0 BRA `(.L_x_47) ;  /* 0x0000000000808947 */ /* 0x000fea0003800000 */
[----:B------:R-:W-:-:S13]  /*19f0*/  ISETP.GT.AND P0, PT, R18, 0xfe, PT ;  /* 0x000000fe1200780c */ /* 0x000fda0003f04270 */
[----:B------:R-:W-:Y:S05]  /*1a00*/  @P0 BRA `(.L_x_48) ;  /* 0x00000000006c0947 */ /* 0x000fea0003800000 */
[----:B------:R-:W-:-:S13]  /*1a10*/  ISETP.GE.AND P0, PT, R18, 0x1, PT ;  /* 0x000000011200780c */ /* 0x000fda0003f06270 */
[----:B------:R-:W-:Y:S05]  /*1a20*/  @P0 BRA `(.L_x_49) ;  /* 0x0000000000740947 */ /* 0x000fea0003800000 */
[----:B------:R-:W-:Y:S02]  /*1a30*/  ISETP.GE.AND P0, PT, R18, -0x18, PT ;  /* 0xffffffe81200780c */ /* 0x000fe40003f06270 */
[----:B------:R-:W-:-:S11]  /*1a40*/  LOP3.LUT R0, R0, 0x80000000, RZ, 0xc0, !PT ;  /* 0x8000000000007812 */ /* 0x000fd600078ec0ff */
[----:B------:R-:W-:Y:S05]  /*1a50*/  @!P0 BRA `(.L_x_49) ;  /* 0x0000000000688947 */ /* 0x000fea0003800000 */
[CCC-:B------:R-:W-:Y:S01]  /*1a60*/  FFMA.RZ R20, R23.reuse, R19.reuse, R24.reuse ;  /* 0x0000001317147223 */ /* 0x1c0fe2000000c018 */
[CCC-:B------:R-:W-:Y:S01]  /*1a70*/  FFMA.RP R21, R23.reuse, R19.reuse, R24.reuse ;  /* 0x0000001317157223 */ /* 0x1c0fe20000008018 */
[----:B------:R-:W-:Y:S01]  /*1a80*/  FFMA.RM R24, R23, R19, R24 ;  /* 0x0000001317187223 */ /* 0x000fe20000004018 */
[----:B------:R-:W-:Y:S02]  /*1a90*/  IADD3 R19, PT, PT, R18, 0x20, RZ ;  /* 0x0000002012137810 */ /* 0x000fe40007ffe0ff */
[----:B------:R-:W-:Y:S02]  /*1aa0*/  LOP3.LUT R20, R20, 0x7fffff, RZ, 0xc0, !PT ;  /* 0x007fffff14147812 */ /* 0x000fe400078ec0ff */
[----:B------:R-:W-:Y:S02]  /*1ab0*/  ISETP.NE.AND P3, PT, R18, RZ, PT ;  /* 0x000000ff1200720c */ /* 0x000fe40003f65270 */
[----:B------:R-:W-:Y:S02]  /*1ac0*/  LOP3.LUT R20, R20, 0x800000, RZ, 0xfc, !PT ;  /* 0x0080000014147812 */ /* 0x000fe400078efcff */
[----:B------:R-:W-:-:S02]  /*1ad0*/  ISETP.NE.AND P1, PT, R18, RZ, PT ;  /* 0x000000ff1200720c */ /* 0x000fc40003f25270 */
[----:B------:R-:W-:Y:S02]  /*1ae0*/  IADD3 R18, PT, PT, -R18, RZ, RZ ;  /* 0x000000ff12127210 */ /* 0x000fe40007ffe1ff */
[----:B------:R-:W-:Y:S02]  /*1af0*/  SHF.L.U32 R19, R20, R19, RZ ;  /* 0x0000001314137219 */ /* 0x000fe400000006ff */
[----:B------:R-:W-:Y:S02]  /*1b00*/  FSETP.NEU.FTZ.AND P0, PT, R21, R24, PT ;  /* 0x000000181500720b */ /* 0x000fe40003f1d000 */
[----:B------:R-:W-:Y:S02]  /*1b10*/  SEL R21, R18, RZ, P3 ;  /* 0x000000ff12157207 */ /* 0x000fe40001800000 */
[----:B------:R-:W-:Y:S02]  /*1b20*/  ISETP.NE.AND P1, PT, R19, RZ, P1 ;  /* 0x000000ff1300720c */ /* 0x000fe40000f25270 */
[----:B------:R-:W-:-:S02]  /*1b30*/  SHF.R.U32.HI R21, RZ, R21, R20 ;  /* 0x00000015ff157219 */ /* 0x000fc40000011614 */
[----:B------:R-:W-:Y:S02]  /*1b40*/  PLOP3.LUT P0, PT, P0, P1, PT, 0xf8, 0x8f ;  /* 0x00000000008f781c */ /* 0x000fe40000703f70 */
[----:B------:R-:W-:Y:S02]  /*1b50*/  SHF.R.U32.HI R19, RZ, 0x1, R21 ;  /* 0x00000001ff137819 */ /* 0x000fe40000011615 */
[----:B------:R-:W-:-:S04]  /*1b60*/  SEL R18, RZ, 0x1, !P0 ;  /* 0x00000001ff127807 */ /* 0x000fc80004000000 */
[----:B------:R-:W-:-:S04]  /*1b70*/  LOP3.LUT R18, R18, 0x1, R19, 0xf8, !PT ;  /* 0x0000000112127812 */ /* 0x000fc800078ef813 */
[----:B------:R-:W-:-:S04]  /*1b80*/  LOP3.LUT R18, R18, R21, RZ, 0xc0, !PT ;  /* 0x0000001512127212 */ /* 0x000fc800078ec0ff */
[----:B------:R-:W-:-:S04]  /*1b90*/  IADD3 R19, PT, PT, R19, R18, RZ ;  /* 0x0000001213137210 */ /* 0x000fc80007ffe0ff */
[----:B------:R-:W-:Y:S01]  /*1ba0*/  LOP3.LUT R0, R19, R0, RZ, 0xfc, !PT ;  /* 0x0000000013007212 */ /* 0x000fe200078efcff */
[----:B------:R-:W-:Y:S06]  /*1bb0*/  BRA `(.L_x_49) ;  /* 0x0000000000107947 */ /* 0x000fec0003800000 */
.L_x_48:
[----:B------:R-:W-:-:S04]  /*1bc0*/  LOP3.LUT R0, R0, 0x80000000, RZ, 0xc0, !PT ;  /* 0x8000000000007812 */ /* 0x000fc800078ec0ff */
[----:B------:R-:W-:Y:S01]  /*1bd0*/  LOP3.LUT R0, R0, 0x7f800000, RZ, 0xfc, !PT ;  /* 0x7f80000000007812 */ /* 0x000fe200078efcff */
[----:B------:R-:W-:Y:S06]  /*1be0*/  BRA `(.L_x_49) ;  /* 0x0000000000047947 */ /* 0x000fec0003800000 */
.L_x_47:
[----:B------:R-:W-:-:S07]  /*1bf0*/  LEA R0, R21, R0, 0x17 ;  /* 0x0000000015007211 */ /* 0x000fce00078eb8ff */
.L_x_49:
[----:B------:R-:W-:Y:S05]  /*1c00*/  BSYNC.RECONVERGENT B1 ;  /* 0x0000000000017941 */ /* 0x000fea0003800200 */
.L_x_46:
[----:B------:R-:W-:Y:S05]  /*1c10*/  BRA `(.L_x_50) ;  /* 0x0000000000207947 */ /* 0x000fea0003800000 */
.L_x_45:
[----:B------:R-:W-:-:S04]  /*1c20*/  LOP3.LUT R22, R22, 0x80000000, R27, 0x48, !PT ;  /* 0x8000000016167812 */ /* 0x000fc800078e481b */
[----:B------:R-:W-:Y:S01]  /*1c30*/  LOP3.LUT R0, R22, 0x7f800000, RZ, 0xfc, !PT ;  /* 0x7f80000016007812 */ /* 0x000fe200078efcff */
[----:B------:R-:W-:Y:S06]  /*1c40*/  BRA `(.L_x_50) ;  /* 0x0000000000147947 */ /* 0x000fec0003800000 */
.L_x_44:
[----:B------:R-:W-:Y:S01]  /*1c50*/  LOP3.LUT R0, R22, 0x80000000, R27, 0x48, !PT ;  /* 0x8000000016007812 */ /* 0x000fe200078e481b */
[----:B------:R-:W-:Y:S06]  /*1c60*/  BRA `(.L_x_50) ;  /* 0x00000000000c7947 */ /* 0x000fec0003800000 */
.L_x_43:
[----:B------:R-:W0:Y:S01]  /*1c70*/  MUFU.RSQ R0, -QNAN ;  /* 0xffc0000000007908 */ /* 0x000e220000001400 */
[----:B------:R-:W-:Y:S05]  /*1c80*/  BRA `(.L_x_50) ;  /* 0x0000000000047947 */ /* 0x000fea0003800000 */
.L_x_42:
[----:B------:R-:W-:-:S07]  /*1c90*/  FADD.FTZ R0, R27, R22 ;  /* 0x000000161b007221 */ /* 0x000fce0000010000 */
.L_x_50:
[----:B------:R-:W-:Y:S05]  /*1ca0*/  BSYNC.RECONVERGENT B0 ;  /* 0x0000000000007941 */ /* 0x000fea0003800200 */
.L_x_40:
[----:B------:R-:W-:Y:S01]  /*1cb0*/  HFMA2 R19, -RZ, RZ, 0, 0 ;  /* 0x00000000ff137431 */ /* 0x000fe200000001ff */
[----:B------:R-:W-:-:S04]  /*1cc0*/  MOV R18, R4 ;  /* 0x0000000400127202 */ /* 0x000fc80000000f00 */
[----:B0-----:R-:W-:Y:S05]  /*1cd0*/  RET.REL.NODEC R18 `(_Z17GetAcc_GPU_SharediPA3_KfPA3_f) ;  /* 0xffffffe012c87950 */ /* 0x001fea0003c3ffff */
.L_x_51:
[----:B------:R-:W-:-:S00]  /*1ce0*/  BRA `(.L_x_51) ;  /* 0xfffffffc00fc7947 */ /* 0x000fc0000383ffff */
[----:B------:R-:W-:-:S00]  /*1cf0*/  NOP ;  /* 0x0000000000007918 */ /* 0x000fc00000000000 */
        /* <DEDUP_REMOVED lines=8> */
.L_x_213:


//--------------------- .text._Z22GetAcc_GPU_Global_FastiPA3_KfPA3_f --------------------------
	.section	.text._Z22GetAcc_GPU_Global_FastiPA3_KfPA3_f,"ax",@progbits
	.align	128
        .global         _Z22GetAcc_GPU_Global_FastiPA3_KfPA3_f
        .type           _Z22GetAcc_GPU_Global_FastiPA3_KfPA3_f,@function
        .size           _Z22GetAcc_GPU_Global_FastiPA3_KfPA3_f,(.L_x_215 - _Z22GetAcc_GPU_Global_FastiPA3_KfPA3_f)
        .other          _Z22GetAcc_GPU_Global_FastiPA3_KfPA3_f,@"STO_CUDA_ENTRY STV_DEFAULT"
_Z22GetAcc_GPU_Global_FastiPA3_KfPA3_f:
.text._Z22GetAcc_GPU_Global_FastiPA3_KfPA3_f:
[----:B------:R-:W-:Y:S01]  /*0000*/  LDC R1, c[0x0][0x37c] ;  /* 0x0000df00ff017b82 */ /* 0x000fe20000000800 */
[----:B------:R-:W0:Y:S01]  /*0010*/  S2R R8, SR_CTAID.X ;  /* 0x0000000000087919 */ /* 0x000e220000002500 */
[----:B------:R-:W1:Y:S01]  /*0020*/  LDCU UR4, c[0x0][0x380] ;  /* 0x00007000ff0477ac */ /* 0x000e620008000800 */
[----:B------:R-:W-:Y:S01]  /*0030*/  HFMA2 R19, -RZ, RZ, 0, 0 ;  /* 0x00000000ff137431 */ /* 0x000fe200000001ff */
[----:B------:R-:W-:Y:S01]  /*0040*/  CS2R R20, SRZ ;  /* 0x0000000000147805 */ /* 0x000fe2000001ff00 */
[----:B------:R-:W0:Y:S01]  /*0050*/  S2R R3, SR_TID.X ;  /* 0x0000000000037919 */ /* 0x000e220000002100 */
[----:B------:R-:W0:Y:S01]  /*0060*/  LDCU UR5, c[0x0][0x360] ;  /* 0x00006c00ff0577ac */ /* 0x000e220008000800 */
        /* <DEDUP_REMOVED lines=9> */
[----:B------:R-:W-:Y:S01]  /*0100*/  UISETP.GE.U32.AND UP0, UPT, UR4, 0x4, UPT ;  /* 0x000000040400788c */ /* 0x000fe2000bf06070 */
[----:B------:R-:W-:Y:S01]  /*0110*/  MOV R4, RZ ;  /* 0x000000ff00047202 */ /* 0x000fe20000000f00 */
[----:B------:R-:W-:Y:S01]  /*0120*/  ULOP3.LUT UR8, UR4, 0x3, URZ, 0xc0, !UPT ;  /* 0x0000000304087892 */ /* 0x000fe2000f8ec0ff */
[----:B------:R-:W-:-:S06]  /*0130*/  MOV R19, RZ ;  /* 0x000000ff00137202 */ /* 0x000fcc0000000f00 */
[----:B0-----:R-:W-:Y:S05]  /*0140*/  BRA.U !UP0, `(.L_x_53) ;  /* 0x0000001108947547 */ /* 0x001fea000b800000 */
[----:B------:R-:W0:Y:S01]  /*0150*/  LDCU.64 UR6, c[0x0][0x388] ;  /* 0x00007100ff0677ac */ /* 0x000e220008000a00 */
[----:B------:R-:W-:Y:S02]  /*0160*/  MOV R19, RZ ;  /* 0x000000ff00137202 */ /* 0x000fe40000000f00 */
[----:B------:R-:W-:Y:S01]  /*0170*/  CS2R R20, SRZ ;  /* 0x0000000000147805 */ /* 0x000fe2000001ff00 */
[----:B------:R-:W-:-:S06]  /*0180*/  ULOP3.LUT UR4, UR4, 0x7ffffffc, URZ, 0xc0, !UPT ;  /* 0x7ffffffc04047892 */ /* 0x000fcc000f8ec0ff */
[----:B------:R-:W-:Y:S01]  /*0190*/  MOV R4, UR4 ;  /* 0x0000000400047c02 */ /* 0x000fe20008000f00 */
[----:B0-----:R-:W-:-:S04]  /*01a0*/  UIADD3 UR5, UP0, UPT, UR6, 0x18, URZ ;  /* 0x0000001806057890 */ /* 0x001fc8000ff1e0ff */
[----:B------:R-:W-:Y:S02]  /*01b0*/  UIADD3.X UR6, UPT, UPT, URZ, UR7, URZ, UP0, !UPT ;  /* 0x00000007ff067290 */ /* 0x000fe400087fe4ff */
[----:B------:R-:W-:Y:S01]  /*01c0*/  MOV R12, UR5 ;  /* 0x00000005000c7c02 */ /* 0x000fe20008000f00 */
[----:B------:R-:W-:-:S03]  /*01d0*/  UIADD3 UR7, UPT, UPT, -UR4, URZ, URZ ;  /* 0x000000ff04077290 */ /* 0x000fc6000fffe1ff */
[----:B------:R-:W-:-:S09]  /*01e0*/  MOV R13, UR6 ;  /* 0x00000006000d7c02 */ /* 0x000fd20008000f00 */
.L_x_90:
[----:B------:R-:W2:Y:S04]  /*01f0*/  LDG.E R25, desc[UR10][R12.64+-0x14] ;  /* 0xffffec0a0c197981 */ /* 0x000ea8000c1e1900 */
[----:B------:R-:W3:Y:S04]  /*0200*/  LDG.E R0, desc[UR10][R12.64+-0x18] ;  /* 0xffffe80a0c007981 */ /* 0x000ee8000c1e1900 */
[----:B------:R-:W4:Y:S01]  /*0210*/  LDG.E R2, desc[UR10][R12.64+-0x10] ;  /* 0xfffff00a0c027981 */ /* 0x000f22000c1e1900 */
[----:B------:R-:W-:Y:S01]  /*0220*/  UIADD3 UR7, UPT, UPT, UR7, 0x4, URZ ;  /* 0x0000000407077890 */ /* 0x000fe2000fffe0ff */
[----:B------:R-:W-:Y:S03]  /*0230*/  BSSY.RECONVERGENT B0, `(.L_x_54) ;  /* 0x0000014000007945 */ /* 0x000fe60003800200 */
[----:B------:R-:W-:Y:S01]  /*0240*/  UISETP.NE.AND UP0, UPT, UR7, URZ, UPT ;  /* 0x000000ff0700728c */ /* 0x000fe2000bf05270 */
[----:B--2--5:R-:W-:Y:S01]  /*0250*/  FADD R25, -R6, R25 ;  /* 0x0000001906197221 */ /* 0x024fe20000000100 */
[----:B---3--:R-:W-:-:S03]  /*0260*/  FADD R23, -R7, R0 ;  /* 0x0000000007177221 */ /* 0x008fc60000000100 */
[----:B------:R-:W-:Y:S01]  /*0270*/  FMUL R0, R25, R25 ;  /* 0x0000001919007220 */ /* 0x000fe20000400000 */
[----:B----4-:R-:W-:-:S03]  /*0280*/  FADD R3, -R5, R2 ;  /* 0x0000000205037221 */ /* 0x010fc60000000100 */
        /* <DEDUP_REMOVED lines=8> */
[----:B------:R-:W-:Y:S05]  /*0310*/  CALL.REL.NOINC `($__internal_2_$__cuda_sm20_sqrt_rn_f32_slowpath) ;  /* 0x0000001c00a87944 */ /* 0x000fea0003c00000 */
[----:B------:R-:W-:Y:S05]  /*0320*/  BRA `(.L_x_56) ;  /* 0x0000000000107947 */ /* 0x000fea0003800000 */
.L_x_55:
[----:B------:R-:W-:Y:S01]  /*0330*/  FMUL.FTZ R16, R9, R2 ;  /* 0x0000000209107220 */ /* 0x000fe20000410000 */
[----:B------:R-:W-:-:S03]  /*0340*/  FMUL.FTZ R0, R2, 0.5 ;  /* 0x3f00000002007820 */ /* 0x000fc60000410000 */
[----:B------:R-:W-:-:S04]  /*0350*/  FFMA R9, -R16, R16, R9 ;  /* 0x0000001010097223 */ /* 0x000fc80000000109 */
[----:B------:R-:W-:-:S07]  /*0360*/  FFMA R16, R9, R0, R16 ;  /* 0x0000000009107223 */ /* 0x000fce0000000010 */
.L_x_56:
[----:B------:R-:W-:Y:S05]  /*0370*/  BSYNC.RECONVERGENT B0 ;  /* 0x0000000000007941 */ /* 0x000fea0003800200 */
.L_x_54:
        /* <DEDUP_REMOVED lines=13> */
[----:B------:R-:W-:Y:S05]  /*0450*/  CALL.REL.NOINC `($__internal_3_$__cuda_sm3x_div_rn_noftz_f32_slowpath) ;  /* 0x0000001c00b07944 */ /* 0x000fea0003c00000 */
.L_x_58:
[----:B------:R-:W-:Y:S05]  /*0460*/  BSYNC.RECONVERGENT B2 ;  /* 0x0000000000027941 */ /* 0x000fea0003800200 */
.L_x_57:
        /* <DEDUP_REMOVED lines=13> */
[----:B------:R-:W-:Y:S05]  /*0540*/  CALL.REL.NOINC `($__internal_3_$__cuda_sm3x_div_rn_noftz_f32_slowpath) ;  /* 0x0000001c00747944 */ /* 0x000fea0003c00000 */
.L_x_60:
[----:B------:R-:W-:Y:S05]  /*0550*/  BSYNC.RECONVERGENT B2 ;  /* 0x0000000000027941 */ /* 0x000fea0003800200 */
.L_x_59:
        /* <DEDUP_REMOVED lines=14> */
.L_x_62:
[----:B------:R-:W-:Y:S05]  /*0640*/  BSYNC.RECONVERGENT B2 ;  /* 0x0000000000027941 */ /* 0x000fea0003800200 */
.L_x_61:
[----:B------:R-:W2:Y:S04]  /*0650*/  LDG.E R3, desc[UR10][R12.64+-0x8] ;  /* 0xfffff80a0c037981 */ /* 0x000ea8000c1e1900 */
[----:B------:R-:W3:Y:S04]  /*0660*/  LDG.E R2, desc[UR10][R12.64+-0xc] ;  /* 0xfffff40a0c027981 */ /* 0x000ee8000c1e1900 */
[----:B------:R-:W4:Y:S01]  /*0670*/  LDG.E R10, desc[UR10][R12.64+-0x4] ;  /* 0xfffffc0a0c0a7981 */ /* 0x000f22000c1e1900 */
[----:B------:R-:W-:Y:S01]  /*0680*/  BSSY.RECONVERGENT B0, `(.L_x_63) ;  /* 0x0000014000007945 */ /* 0x000fe20003800200 */
[----:B------:R-:W-:Y:S01]  /*0690*/  FADD R19, R0, R19 ;  /* 0x0000001300137221 */ /* 0x000fe20000000000 */
[----:B--2---:R-:W-:Y:S01]  /*06a0*/  FADD R22, -R6, R3 ;  /* 0x0000000306167221 */ /* 0x004fe20000000100 */
        /* <DEDUP_REMOVED lines=13> */
.L_x_64:
[----:B------:R-:W-:Y:S01]  /*0780*/  FMUL.FTZ R16, R9, R10 ;  /* 0x0000000a09107220 */ /* 0x000fe20000410000 */
[----:B------:R-:W-:-:S03]  /*0790*/  FMUL.FTZ R0, R10, 0.5 ;  /* 0x3f0000000a007820 */ /* 0x000fc60000410000 */
[----:B------:R-:W-:-:S04]  /*07a0*/  FFMA R3, -R16, R16, R9 ;  /* 0x0000001010037223 */ /* 0x000fc80000000109 */
[----:B------:R-:W-:-:S07]  /*07b0*/  FFMA R16, R3, R0, R16 ;  /* 0x0000000003107223 */ /* 0x000fce0000000010 */
.L_x_65:
[----:B------:R-:W-:Y:S05]  /*07c0*/  BSYNC.RECONVERGENT B0 ;  /* 0x0000000000007941 */ /* 0x000fea0003800200 */
.L_x_63:
        /* <DEDUP_REMOVED lines=14> */
.L_x_67:
[----:B------:R-:W-:Y:S05]  /*08b0*/  BSYNC.RECONVERGENT B2 ;  /* 0x0000000000027941 */ /* 0x000fea0003800200 */
.L_x_66:
        /* <DEDUP_REMOVED lines=14> */
.L_x_69:
[----:B------:R-:W-:Y:S05]  /*09a0*/  BSYNC.RECONVERGENT B2 ;  /* 0x0000000000027941 */ /* 0x000fea0003800200 */
.L_x_68:
        /* <DEDUP_REMOVED lines=14> */
.L_x_71:
[----:B------:R-:W-:Y:S05]  /*0a90*/  BSYNC.RECONVERGENT B2 ;  /* 0x0000000000027941 */ /* 0x000fea0003800200 */
.L_x_70:
        /* <DEDUP_REMOVED lines=18> */
[----:B------:R-:W-:Y:S05]  /*0bc0*/  CALL.REL.NOINC `($__internal_2_$__cuda_sm20_sqrt_rn_f32_slowpath) ;  /* 0x00000014007c7944 */ /* 0x000fea0003c00000 */
[----:B------:R-:W-:Y:S05]  /*0bd0*/  BRA `(.L_x_74) ;  /* 0x0000000000107947 */ /* 0x000fea0003800000 */
.L_x_73:
[----:B------:R-:W-:Y:S01]  /*0be0*/  FMUL.FTZ R16, R11, R10 ;  /* 0x0000000a0b107220 */ /* 0x000fe20000410000 */
[----:B------:R-:W-:-:S03]  /*0bf0*/  FMUL.FTZ R0, R10, 0.5 ;  /* 0x3f0000000a007820 */ /* 0x000fc60000410000 */
[----:B------:R-:W-:-:S04]  /*0c00*/  FFMA R9, -R16, R16, R11 ;  /* 0x0000001010097223 */ /* 0x000fc8000000010b */
[----:B------:R-:W-:-:S07]  /*0c10*/  FFMA R16, R9, R0, R16 ;  /* 0x0000000009107223 */ /* 0x000fce0000000010 */
.L_x_74:
[----:B------:R-:W-:Y:S05]  /*0c20*/  BSYNC.RECONVERGENT B0 ;  /* 0x0000000000007941 */ /* 0x000fea0003800200 */
.L_x_72:
        /* <DEDUP_REMOVED lines=14> */
.L_x_76:
[----:B------:R-:W-:Y:S05]  /*0d10*/  BSYNC.RECONVERGENT B2 ;  /* 0x0000000000027941 */ /* 0x000fea0003800200 */
.L_x_75:
        /* <DEDUP_REMOVED lines=14> */
.L_x_78:
[----:B------:R-:W-:Y:S05]  /*0e00*/  BSYNC.RECONVERGENT B2 ;  /* 0x0000000000027941 */ /* 0x000fea0003800200 */
.L_x_77:
        /* <DEDUP_REMOVED lines=14> */
.L_x_80:
[----:B------:R-:W-:Y:S05]  /*0ef0*/  BSYNC.RECONVERGENT B2 ;  /* 0x0000000000027941 */ /* 0x000fea0003800200 */
.L_x_79:
        /* <DEDUP_REMOVED lines=20> */
.L_x_82:
[----:B------:R-:W-:Y:S01]  /*1040*/  FMUL.FTZ R16, R11, R10 ;  /* 0x0000000a0b107220 */ /* 0x000fe20000410000 */
[----:B------:R-:W-:-:S03]  /*1050*/  FMUL.FTZ R0, R10, 0.5 ;  /* 0x3f0000000a007820 */ /* 0x000fc60000410000 */
[----:B------:R-:W-:-:S04]  /*1060*/  FFMA R9, -R16, R16, R11 ;  /* 0x0000001010097223 */ /* 0x000fc8000000010b */
[----:B------:R-:W-:-:S07]  /*1070*/  FFMA R16, R9, R0, R16 ;  /* 0x0000000009107223 */ /* 0x000fce0000000010 */
.L_x_83:
[----:B------:R-:W-:Y:S05]  /*1080*/  BSYNC.RECONVERGENT B0 ;  /* 0x0000000000007941 */ /* 0x000fea0003800200 */
.L_x_81:
        /* <DEDUP_REMOVED lines=14> */
.L_x_85:
[----:B------:R-:W-:Y:S05]  /*1170*/  BSYNC.RECONVERGENT B2 ;  /* 0x0000000000027941 */ /* 0x000fea0003800200 */
.L_x_84:
        /* <DEDUP_REMOVED lines=14> */
.L_x_87:
[----:B------:R-:W-:Y:S05]  /*1260*/  BSYNC.RECONVERGENT B2 ;  /* 0x0000000000027941 */ /* 0x000fea0003800200 */
.L_x_86:
        /* <DEDUP_REMOVED lines=14> */
.L_x_89:
[----:B------:R-:W-:Y:S05]  /*1350*/  BSYNC.RECONVERGENT B2 ;  /* 0x0000000000027941 */ /* 0x000fea0003800200 */
.L_x_88:
[----:B------:R-:W-:Y:S01]  /*1360*/  IADD3 R12, P0, PT, R12, 0x30, RZ ;  /* 0x000000300c0c7810 */ /* 0x000fe20007f1e0ff */
[----:B------:R-:W-:-:S03]  /*1370*/  FADD R19, R22, R0 ;  /* 0x0000000016137221 */ /* 0x000fc60000000000 */
[----:B------:R-:W-:Y:S01]  /*1380*/  IADD3.X R13, PT, PT, RZ, R13, RZ, P0, !PT ;  /* 0x0000000dff0d7210 */ /* 0x000fe200007fe4ff */
[----:B------:R-:W-:Y:S08]  /*1390*/  BRA.U UP0, `(.L_x_90) ;  /* 0xffffffed00947547 */ /* 0x000ff0000b83ffff */
.L_x_53:
[----:B------:R-:W-:-:S09]  /*13a0*/  UISETP.NE.AND UP0, UPT, UR8, URZ, UPT ;  /* 0x000000ff0800728c */ /* 0x000fd2000bf05270 */
[----:B------:R-:W-:Y:S05]  /*13b0*/  BRA.U !UP0, `(.L_x_52) ;  /* 0x0000000d08687547 */ /* 0x000fea000b800000 */
[----:B------:R-:W-:-:S09]  /*13c0*/  UISETP.NE.AND UP0, UPT, UR8, 0x1, UPT ;  /* 0x000000010800788c */ /* 0x000fd2000bf05270 */
[----:B------:R-:W-:Y:S05]  /*13d0*/  BRA.U !UP0, `(.L_x_91) ;  /* 0x0000000908347547 */ /* 0x000fea000b800000 */
[----:B------:R-:W0:Y:S02]  /*13e0*/  LDC.64 R24, c[0x0][0x388] ;  /* 0x0000e200ff187b82 */ /* 0x000e240000000a00 */
[----:B0-----:R-:W-:-:S05]  /*13f0*/  IMAD.WIDE.U32 R24, R4, 0xc, R24 ;  /* 0x0000000c04187825 */ /* 0x001fca00078e0018 */
[----:B------:R-:W2:Y:S04]  /*1400*/  LDG.E R13, desc[UR10][R24.64+0x4] ;  /* 0x0000040a180d7981 */ /* 0x000ea8000c1e1900 */
[----:B------:R-:W3:Y:S04]  /*1410*/  LDG.E R0, desc[UR10][R24.64] ;  /* 0x0000000a18007981 */ /* 0x000ee8000c1e1900 */
[----:B------:R-:W4:Y:S01]  /*1420*/  LDG.E R2, desc[UR10][R24.64+0x8] ;  /* 0x0000080a18027981 */ /* 0x000f22000c1e1900 */
[----:B------:R-:W-:Y:S01]  /*1430*/  BSSY.RECONVERGENT B0, `(.L_x_92) ;  /* 0x0000013000007945 */ /* 0x000fe20003800200 */
        /* <DEDUP_REMOVED lines=14> */
.L_x_93:
[----:B------:R-:W-:Y:S01]  /*1520*/  FMUL.FTZ R16, R9, R2 ;  /* 0x0000000209107220 */ /* 0x000fe20000410000 */
[----:B------:R-:W-:-:S03]  /*1530*/  FMUL.FTZ R0, R2, 0.5 ;  /* 0x3f00000002007820 */ /* 0x000fc60000410000 */
[----:B------:R-:W-:-:S04]  /*1540*/  FFMA R9, -R16, R16, R9 ;  /* 0x0000001010097223 */ /* 0x000fc80000000109 */
[----:B------:R-:W-:-:S07]  /*1550*/  FFMA R16, R9, R0, R16 ;  /* 0x0000000009107223 */ /* 0x000fce0000000010 */
.L_x_94:
[----:B------:R-:W-:Y:S05]  /*1560*/  BSYNC.RECONVERGENT B0 ;  /* 0x0000000000007941 */ /* 0x000fea0003800200 */
.L_x_92:
        /* <DEDUP_REMOVED lines=14> */
.L_x_96:
[----:B------:R-:W-:Y:S05]  /*1650*/  BSYNC.RECONVERGENT B2 ;  /* 0x0000000000027941 */ /* 0x000fea0003800200 */
.L_x_95:
        /* <DEDUP_REMOVED lines=14> */
.L_x_98:
[----:B------:R-:W-:Y:S05]  /*1740*/  BSYNC.RECONVERGENT B2 ;  /* 0x0000000000027941 */ /* 0x000fea0003800200 */
.L_x_97:
        /* <DEDUP_REMOVED lines=14> */
.L_x_100:
[----:B------:R-:W-:Y:S05]  /*1830*/  BSYNC.RECONVERGENT B2 ;  /* 0x0000000000027941 */ /* 0x000fea0003800200 */
.L_x_99:
        /* <DEDUP_REMOVED lines=19> */
.L_x_102:
[----:B------:R-:W-:Y:S01]  /*1970*/  FMUL.FTZ R16, R9, R10 ;  /* 0x0000000a09107220 */ /* 0x000fe20000410000 */
[----:B------:R-:W-:-:S03]  /*1980*/  FMUL.FTZ R0, R10, 0.5 ;  /* 0x3f0000000a007820 */ /* 0x000fc60000410000 */
[----:B------:R-:W-:-:S04]  /*1990*/  FFMA R3, -R16, R16, R9 ;  /* 0x0000001010037223 */ /* 0x000fc80000000109 */
[----:B------:R-:W-:-:S07]  /*19a0*/  FFMA R16, R3, R0, R16 ;  /* 0x0000000003107223 */ /* 0x000fce0000000010 */
.L_x_103:
[----:B------:R-:W-:Y:S05]  /*19b0*/  BSYNC.RECONVERGENT B0 ;  /* 0x0000000000007941 */ /* 0x000fea0003800200 */
.L_x_101:
        /* <DEDUP_REMOVED lines=14> */
.L_x_105:
[----:B------:R-:W-:Y:S05]  /*1aa0*/  BSYNC.RECONVERGENT B2 ;  /* 0x0000000000027941 */ /* 0x000fea0003800200 */
.L_x_104:
        /* <DEDUP_REMOVED lines=14> */
.L_x_107:
[----:B------:R-:W-:Y:S05]  /*1b90*/  BSYNC.RECONVERGENT B2 ;  /* 0x0000000000027941 */ /* 0x000fea0003800200 */
.L_x_106:
        /* <DEDUP_REMOVED lines=14> */
.L_x_109:
[----:B------:R-:W-:Y:S05]  /*1c80*/  BSYNC.RECONVERGENT B2 ;  /* 0x0000000000027941 */ /* 0x000fea0003800200 */
.L_x_108:
[----:B------:R-:W-:Y:S01]  /*1c90*/  FADD R19, R19, R0 ;  /* 0x0000000013137221 */ /* 0x000fe20000000000 */
[----:B------:R-:W-:-:S07]  /*1ca0*/  IADD3 R4, PT, PT, R4, 0x2, RZ ;  /* 0x0000000204047810 */ /* 0x000fce0007ffe0ff */
.L_x_91:
[----:B------:R-:W0:Y:S02]  /*1cb0*/  LDCU UR4, c[0x0][0x380] ;  /* 0x00007000ff0477ac */ /* 0x000e240008000800 */
[----:B0-----:R-:W-:-:S04]  /*1cc0*/  ULOP3.LUT UR4, UR4, 0x1, URZ, 0xc0, !UPT ;  /* 0x0000000104047892 */ /* 0x001fc8000f8ec0ff */
[----:B------:R-:W-:-:S09]  /*1cd0*/  UISETP.NE.U32.AND UP0, UPT, UR4, 0x1, UPT ;  /* 0x000000010400788c */ /* 0x000fd2000bf05070 */
[----:B------:R-:W-:Y:S05]  /*1ce0*/  BRA.U UP0, `(.L_x_52) ;  /* 0x00000005001c7547 */ /* 0x000fea000b800000 */
        /* <DEDUP_REMOVED lines=20> */
.L_x_111:
[----:B------:R-:W-:Y:S01]  /*1e30*/  FMUL.FTZ R16, R9, R4 ;  /* 0x0000000409107220 */ /* 0x000fe20000410000 */
[----:B------:R-:W-:-:S03]  /*1e40*/  FMUL.FTZ R0, R4, 0.5 ;  /* 0x3f00000004007820 */ /* 0x000fc60000410000 */
[----:B------:R-:W-:-:S04]  /*1e50*/  FFMA R3, -R16, R16, R9 ;  /* 0x0000001010037223 */ /* 0x000fc80000000109 */
[----:B------:R-:W-:-:S07]  /*1e60*/  FFMA R16, R3, R0, R16 ;  /* 0x0000000003107223 */ /* 0x000fce0000000010 */
.L_x_112:
[----:B------:R-:W-:Y:S05]  /*1e70*/  BSYNC.RECONVERGENT B0 ;  /* 0x0000000000007941 */ /* 0x000fea0003800200 */
.L_x_110:
        /* <DEDUP_REMOVED lines=14> */
.L_x_114:
[----:B------:R-:W-:Y:S05]  /*1f60*/  BSYNC.RECONVERGENT B2 ;  /* 0x0000000000027941 */ /* 0x000fea0003800200 */
.L_x_113:
        /* <DEDUP_REMOVED lines=14> */
.L_x_116:
[----:B------:R-:W-:Y:S05]  /*2050*/  BSYNC.RECONVERGENT B2 ;  /* 0x0000000000027941 */ /* 0x000fea0003800200 */
.L_x_115:
        /* <DEDUP_REMOVED lines=14> */
.L_x_118:
[----:B------:R-:W-:Y:S05]  /*2140*/  BSYNC.RECONVERGENT B2 ;  /* 0x0000000000027941 */ /* 0x000fea0003800200 */
.L_x_117:
[----:B------:R-:W-:-:S07]  /*2150*/  FADD R19, R19, R0 ;  /* 0x0000000013137221 */ /* 0x000fce0000000000 */
.L_x_52:
[----:B------:R-:W0:Y:S02]  /*2160*/  LDC.64 R2, c[0x0][0x390] ;  /* 0x0000e400ff027b82 */ /* 0x000e240000000a00 */
[----:B0-----:R-:W-:-:S05]  /*2170*/  IMAD.WIDE.U32 R8, R8, 0xc, R2 ;  /* 0x0000000c08087825 */ /* 0x001fca00078e0002 */
[----:B------:R-:W-:Y:S04]  /*2180*/  STG.E desc[UR10][R8.64], R20 ;  /* 0x0000001408007986 */ /* 0x000fe8000c10190a */
[----:B------:R-:W-:Y:S04]  /*2190*/  STG.E desc[UR10][R8.64+0x4], R21 ;  /* 0x0000041508007986 */ /* 0x000fe8000c10190a */
[----:B------:R-:W-:Y:S01]  /*21a0*/  STG.E desc[UR10][R8.64+0x8], R19 ;  /* 0x0000081308007986 */ /* 0x000fe2000c10190a */
[----:B------:R-:W-:Y:S05]  /*21b0*/  EXIT ;  /* 0x000000000000794d */ /* 0x000fea0003800000 */
        .weak           $__internal_2_$__cuda_sm20_sqrt_rn_f32_slowpath
        .type           $__internal_2_$__cuda_sm20_sqrt_rn_f32_slowpath,@function
        .size           $__internal_2_$__cuda_sm20_sqrt_rn_f32_slowpath,($__internal_3_$__cuda_sm3x_div_rn_noftz_f32_slowpath - $__internal_2_$__cuda_sm20_sqrt_rn_f32_slowpath)
$__internal_2_$__cuda_sm20_sqrt_rn_f32_slowpath:
        /* <DEDUP_REMOVED lines=19> */
.L_x_119:
[----:B------:R-:W-:Y:S01]  /*22f0*/  HFMA2 R11, -RZ, RZ, 0, 0 ;  /* 0x00000000ff0b7431 */ /* 0x000fe200000001ff */
[----:B------:R-:W-:-:S04]  /*2300*/  MOV R10, R0 ;  /* 0x00000000000a7202 */ /* 0x000fc80000000f00 */
[----:B------:R-:W-:Y:S05]  /*2310*/  RET.REL.NODEC R10 `(_Z22GetAcc_GPU_Global_FastiPA3_KfPA3_f) ;  /* 0xffffffdc0a387950 */ /* 0x000fea0003c3ffff */
        .weak           $__internal_3_$__cuda_sm3x_div_rn_noftz_f32_slowpath
        .type           $__internal_3_$__cuda_sm3x_div_rn_noftz_f32_slowpath,@function
        .size           $__internal_3_$__cuda_sm3x_div_rn_noftz_f32_slowpath,(.L_x_215 - $__internal_3_$__cuda_sm3x_div_rn_noftz_f32_slowpath)
$__internal_3_$__cuda_sm3x_div_rn_noftz_f32_slowpath:
        /* <DEDUP_REMOVED lines=34> */
.L_x_121:
[----:B------:R-:W-:Y:S01]  /*2540*/  LEA R15, R9, 0xc0800000, 0x17 ;  /* 0xc0800000090f7811 */ /* 0x000fe200078eb8ff */
[----:B------:R-:W-:Y:S01]  /*2550*/  BSSY.RECONVERGENT B1, `(.L_x_126) ;  /* 0x0000036000017945 */ /* 0x000fe20003800200 */
[----:B------:R-:W-:Y:S02]  /*2560*/  IADD3 R14, PT, PT, R14, -0x7f, RZ ;  /* 0xffffff810e0e7810 */ /* 0x000fe40007ffe0ff */
[----:B------:R-:W-:-:S03]  /*2570*/  IADD3 R26, PT, PT, -R15, R16, RZ ;  /* 0x000000100f1a7210 */ /* 0x000fc60007ffe1ff */
[----:B------:R-:W-:Y:S01]  /*2580*/  IMAD R0, R14, -0x800000, R23 ;  /* 0xff8000000e007824 */ /* 0x000fe200078e0217 */
[----:B------:R-:W0:Y:S01]  /*2590*/  MUFU.RCP R16, R26 ;  /* 0x0000001a00107308 */ /* 0x000e220000001000 */
[----:B------:R-:W-:Y:S01]  /*25a0*/  FADD.FTZ R15, -R26, -RZ ;  /* 0x800000ff1a0f7221 */ /* 0x000fe20000010100 */
[----:B------:R-:W-:-:S04]  /*25b0*/  IADD3 R14, PT, PT, R14, 0x7f, -R9 ;  /* 0x0000007f0e0e7810 */ /* 0x000fc80007ffe809 */
[----:B------:R-:W-:Y:S01]  /*25c0*/  IADD3 R11, PT, PT, R14, R11, RZ ;  /* 0x0000000b0e0b7210 */ /* 0x000fe20007ffe0ff */
        /* <DEDUP_REMOVED lines=42> */
.L_x_128:
[----:B------:R-:W-:-:S04]  /*2870*/  LOP3.LUT R0, R0, 0x80000000, RZ, 0xc0, !PT ;  /* 0x8000000000007812 */ /* 0x000fc800078ec0ff */
[----:B------:R-:W-:Y:S01]  /*2880*/  LOP3.LUT R0, R0, 0x7f800000, RZ, 0xfc, !PT ;  /* 0x7f80000000007812 */ /* 0x000fe200078efcff */
[----:B------:R-:W-:Y:S06]  /*2890*/  BRA `(.L_x_129) ;  /* 0x0000000000047947 */ /* 0x000fec0003800000 */
.L_x_127:
[----:B------:R-:W-:-:S07]  /*28a0*/  LEA R0, R11, R0, 0x17 ;  /* 0x000000000b007211 */ /* 0x000fce00078eb8ff */
.L_x_129:
[----:B------:R-:W-:Y:S05]  /*28b0*/  BSYNC.RECONVERGENT B1 ;  /* 0x0000000000017941 */ /* 0x000fea0003800200 */
.L_x_126:
[----:B------:R-:W-:Y:S05]  /*28c0*/  BRA `(.L_x_130) ;  /* 0x0000000000207947 */ /* 0x000fea0003800000 */
.L_x_125:
[----:B------:R-:W-:-:S04]  /*28d0*/  LOP3.LUT R16, R16, 0x80000000, R23, 0x48, !PT ;  /* 0x8000000010107812 */ /* 0x000fc800078e4817 */
[----:B------:R-:W-:Y:S01]  /*28e0*/  LOP3.LUT R0, R16, 0x7f800000, RZ, 0xfc, !PT ;  /* 0x7f80000010007812 */ /* 0x000fe200078efcff */
[----:B------:R-:W-:Y:S06]  /*28f0*/  BRA `(.L_x_130) ;  /* 0x0000000000147947 */ /* 0x000fec0003800000 */
.L_x_124:
[----:B------:R-:W-:Y:S01]  /*2900*/  LOP3.LUT R0, R16, 0x80000000, R23, 0x48, !PT ;  /* 0x8000000010007812 */ /* 0x000fe200078e4817 */
[----:B------:R-:W-:Y:S06]  /*2910*/  BRA `(.L_x_130) ;  /* 0x00000000000c7947 */ /* 0x000fec0003800000 */
.L_x_123:
[----:B------:R-:W0:Y:S01]  /*2920*/  MUFU.RSQ R0, -QNAN ;  /* 0xffc0000000007908 */ /* 0x000e220000001400 */
[----:B------:R-:W-:Y:S05]  /*2930*/  BRA `(.L_x_130) ;  /* 0x0000000000047947 */ /* 0x000fea0003800000 */
.L_x_122:
[----:B------:R-:W-:-:S07]  /*2940*/  FADD.FTZ R0, R23, R16 ;  /* 0x0000001017007221 */ /* 0x000fce0000010000 */
.L_x_130:
[----:B------:R-:W-:Y:S05]  /*2950*/  BSYNC.RECONVERGENT B0 ;  /* 0x0000000000007941 */ /* 0x000fea0003800200 */
.L_x_120:
[----:B------:R-:W-:-:S04]  /*2960*/  HFMA2 R11, -RZ, RZ, 0, 0 ;  /* 0x00000000ff0b7431 */ /* 0x000fc800000001ff */
[----:B0-----:R-:W-:Y:S05]  /*2970*/  RET.REL.NODEC R10 `(_Z22GetAcc_GPU_Global_FastiPA3_KfPA3_f) ;  /* 0xffffffd40aa07950 */ /* 0x001fea0003c3ffff */
.L_x_131:
        /* <DEDUP_REMOVED lines=16> */
.L_x_215:


//--------------------- .text._Z22GetAcc_GPU_Global_SlowiPA3_KfPA3_f --------------------------
	.section	.text._Z22GetAcc_GPU_Global_SlowiPA3_KfPA3_f,"ax",@progbits
	.align	128
        .global         _Z22GetAcc_GPU_Global_SlowiPA3_KfPA3_f
        .type           _Z22GetAcc_GPU_Global_SlowiPA3_KfPA3_f,@function
        .size           _Z22GetAcc_GPU_Global_SlowiPA3_KfPA3_f,(.L_x_217 - _Z22GetAcc_GPU_Global_SlowiPA3_KfPA3_f)
        .other          _Z22GetAcc_GPU_Global_SlowiPA3_KfPA3_f,@"STO_CUDA_ENTRY STV_DEFAULT"
_Z22GetAcc_GPU_Global_SlowiPA3_KfPA3_f:
.text._Z22GetAcc_GPU_Global_SlowiPA3_KfPA3_f:
[----:B------:R-:W-:Y:S01]  /*0000*/  LDC R1, c[0x0][0x37c] ;  /* 0x0000df00ff017b82 */ /* 0x000fe20000000800 */
[----:B------:R-:W0:Y:S07]  /*0010*/  S2R R3, SR_CTAID.X ;  /* 0x0000000000037919 */ /* 0x000e2e0000002500 */
[----:B------:R-:W1:Y:S01]  /*0020*/  LDC R2, c[0x0][0x380] ;  /* 0x0000e000ff027b82 */ /* 0x000e620000000800 */
[----:B------:R-:W0:Y:S01]  /*0030*/  LDCU UR4, c[0x0][0x360] ;  /* 0x00006c00ff0477ac */ /* 0x000e220008000800 */
[----:B------:R-:W0:Y:S01]  /*0040*/  S2R R0, SR_TID.X ;  /* 0x0000000000007919 */ /* 0x000e220000002100 */
[----:B------:R-:W2:Y:S05]  /*0050*/  LDCU.64 UR6, c[0x0][0x358] ;  /* 0x00006b00ff0677ac */ /* 0x000eaa0008000a00 */
[----:B------:R-:W3:Y:S01]  /*0060*/  LDC.64 R10, c[0x0][0x390] ;  /* 0x0000e400ff0a7b82 */ /* 0x000ee20000000a00 */
[----:B-1----:R-:W-:Y:S01]  /*0070*/  ISETP.GE.AND P0, PT, R2, 0x1, PT ;  /* 0x000000010200780c */ /* 0x002fe20003f06270 */
[----:B0-----:R-:W-:-:S04]  /*0080*/  IMAD R3, R3, UR4, R0 ;  /* 0x0000000403037c24 */ /* 0x001fc8000f8e0200 */
[----:B---3--:R-:W-:-:S05]  /*0090*/  IMAD.WIDE.U32 R10, R3, 0xc, R10 ;  /* 0x0000000c030a7825 */ /* 0x008fca00078e000a */
[----:B--2---:R0:W-:Y:S04]  /*00a0*/  STG.E desc[UR6][R10.64], RZ ;  /* 0x000000ff0a007986 */ /* 0x0041e8000c101906 */
[----:B------:R0:W-:Y:S04]  /*00b0*/  STG.E desc[UR6][R10.64+0x4], RZ ;  /* 0x000004ff0a007986 */ /* 0x0001e8000c101906 */
[----:B------:R0:W-:Y:S01]  /*00c0*/  STG.E desc[UR6][R10.64+0x8], RZ ;  /* 0x000008ff0a007986 */ /* 0x0001e2000c101906 */
[----:B------:R-:W-:Y:S05]  /*00d0*/  @!P0 EXIT ;  /* 0x000000000000894d */ /* 0x000fea0003800000 */
[----:B------:R-:W1:Y:S01]  /*00e0*/  LDC.64 R12, c[0x0][0x388] ;  /* 0x0000e200ff0c7b82 */ /* 0x000e620000000a00 */
[C---:B------:R-:W-:Y:S01]  /*00f0*/  ISETP.GE.U32.AND P0, PT, R2.reuse, 0x4, PT ;  /* 0x000000040200780c */ /* 0x040fe20003f06070 */
[----:B------:R-:W-:Y:S01]  /*0100*/  HFMA2 R9, -RZ, RZ, 0, 0 ;  /* 0x00000000ff097431 */ /* 0x000fe200000001ff */
[----:B------:R-:W-:Y:S01]  /*0110*/  LOP3.LUT R16, R2, 0x3, RZ, 0xc0, !PT ;  /* 0x0000000302107812 */ /* 0x000fe200078ec0ff */
[----:B------:R-:W-:Y:S01]  /*0120*/  HFMA2 R23, -RZ, RZ, 0, 0 ;  /* 0x00000000ff177431 */ /* 0x000fe200000001ff */
[----:B------:R-:W-:Y:S02]  /*0130*/  MOV R25, RZ ;  /* 0x000000ff00197202 */ /* 0x000fe40000000f00 */
[----:B------:R-:W-:Y:S01]  /*0140*/  MOV R7, RZ ;  /* 0x000000ff00077202 */ /* 0x000fe20000000f00 */
[----:B-1----:R-:W-:-:S06]  /*0150*/  IMAD.WIDE.U32 R12, R3, 0xc, R12 ;  /* 0x0000000c030c7825 */ /* 0x002fcc00078e000c */
[----:B------:R-:W-:Y:S05]  /*0160*/  @!P0 BRA `(.L_x_132) ;  /* 0x0000001000e48947 */ /* 0x000fea0003800000 */
[----:B------:R-:W1:Y:S01]  /*0170*/  LDCU.64 UR4, c[0x0][0x388] ;  /* 0x00007100ff0477ac */ /* 0x000e620008000a00 */
[----:B------:R-:W-:Y:S02]  /*0180*/  LOP3.LUT R9, R2, 0x7ffffffc, RZ, 0xc0, !PT ;  /* 0x7ffffffc02097812 */ /* 0x000fe400078ec0ff */
[----:B------:R-:W-:Y:S02]  /*0190*/  MOV R25, RZ ;  /* 0x000000ff00197202 */ /* 0x000fe40000000f00 */
[----:B------:R-:W-:Y:S01]  /*01a0*/  IADD3 R8, PT, PT, -R9, RZ, RZ ;  /* 0x000000ff09087210 */ /* 0x000fe20007ffe1ff */
[----:B-1----:R-:W-:-:S04]  /*01b0*/  UIADD3 UR4, UP0, UPT, UR4, 0x18, URZ ;  /* 0x0000001804047890 */ /* 0x002fc8000ff1e0ff */
[----:B------:R-:W-:Y:S02]  /*01c0*/  UIADD3.X UR5, UPT, UPT, URZ, UR5, URZ, UP0, !UPT ;  /* 0x00000005ff057290 */ /* 0x000fe400087fe4ff */
[----:B------:R-:W-:-:S04]  /*01d0*/  MOV R14, UR4 ;  /* 0x00000004000e7c02 */ /* 0x000fc80008000f00 */
[----:B------:R-:W-:-:S07]  /*01e0*/  MOV R15, UR5 ;  /* 0x00000005000f7c02 */ /* 0x000fce0008000f00 */
.L_x_169:
[----:B------:R-:W2:Y:S04]  /*01f0*/  LDG.E R2, desc[UR6][R12.64+0x4] ;  /* 0x000004060c027981 */ /* 0x000ea8000c1e1900 */
[----:B------:R-:W2:Y:S04]  /*0200*/  LDG.E R27, desc[UR6][R14.64+-0x14] ;  /* 0xffffec060e1b7981 */ /* 0x000ea8000c1e1900 */
[----:B------:R-:W3:Y:S04]  /*0210*/  LDG.E R0, desc[UR6][R12.64] ;  /* 0x000000060c007981 */ /* 0x000ee8000c1e1900 */
[----:B------:R-:W3:Y:S04]  /*0220*/  LDG.E R21, desc[UR6][R14.64+-0x18] ;  /* 0xffffe8060e157981 */ /* 0x000ee8000c1e1900 */
[----:B------:R-:W4:Y:S04]  /*0230*/  LDG.E R4, desc[UR6][R12.64+0x8] ;  /* 0x000008060c047981 */ /* 0x000f28000c1e1900 */
[----:B------:R-:W4:Y:S01]  /*0240*/  LDG.E R3, desc[UR6][R14.64+-0x10] ;  /* 0xfffff0060e037981 */ /* 0x000f22000c1e1900 */
[----:B------:R-:W-:Y:S01]  /*0250*/  IADD3 R8, PT, PT, R8, 0x4, RZ ;  /* 0x0000000408087810 */ /* 0x000fe20007ffe0ff */
[----:B------:R-:W-:Y:S03]  /*0260*/  BSSY.RECONVERGENT B0, `(.L_x_133) ;  /* 0x0000014000007945 */ /* 0x000fe60003800200 */
[----:B------:R-:W-:Y:S01]  /*0270*/  ISETP.NE.AND P2, PT, R8, RZ, PT ;  /* 0x000000ff0800720c */ /* 0x000fe20003f45270 */
[----:B--2---:R-:W-:Y:S01]  /*0280*/  FADD R27, R27, -R2 ;  /* 0x800000021b1b7221 */ /* 0x004fe20000000000 */
[----:B---3--:R-:W-:-:S03]  /*0290*/  FADD R21, R21, -R0 ;  /* 0x8000000015157221 */ /* 0x008fc60000000000 */
[----:B------:R-:W-:-:S04]  /*02a0*/  FMUL R0, R27, R27 ;  /* 0x0000001b1b007220 */ /* 0x000fc80000400000 */
[----:B------:R-:W-:Y:S01]  /*02b0*/  FFMA R0, R21, R21, R0 ;  /* 0x0000001515007223 */ /* 0x000fe20000000000 */
[----:B----4-:R-:W-:-:S04]  /*02c0*/  FADD R3, R3, -R4 ;  /* 0x8000000403037221 */ /* 0x010fc80000000000 */
[----:B------:R-:W-:-:S04]  /*02d0*/  FFMA R0, R3, R3, R0 ;  /* 0x0000000303007223 */ /* 0x000fc80000000000 */
[----:B------:R-:W-:-:S04]  /*02e0*/  FADD R4, R0, 9.9999997473787516356e-05 ;  /* 0x38d1b71700047421 */ /* 0x000fc80000000000 */
[----:B-1----:R1:W2:Y:S01]  /*02f0*/  MUFU.RSQ R5, R4 ;  /* 0x0000000400057308 */ /* 0x0022a20000001400 */
[----:B------:R-:W-:-:S04]  /*0300*/  IADD3 R0, PT, PT, R4, -0xd000000, RZ ;  /* 0xf300000004007810 */ /* 0x000fc80007ffe0ff */
[----:B------:R-:W-:-:S13]  /*0310*/  ISETP.GT.U32.AND P0, PT, R0, 0x727fffff, PT ;  /* 0x727fffff0000780c */ /* 0x000fda0003f04070 */
[----:B-12---:R-:W-:Y:S05]  /*0320*/  @!P0 BRA `(.L_x_134) ;  /* 0x00000000000c8947 */ /* 0x006fea0003800000 */
[----:B------:R-:W-:-:S07]  /*0330*/  MOV R0, 0x350 ;  /* 0x0000035000007802 */ /* 0x000fce0000000f00 */
[----:B0-----:R-:W-:Y:S05]  /*0340*/  CALL.REL.NOINC `($__internal_4_$__cuda_sm20_sqrt_rn_f32_slowpath) ;  /* 0x0000002000387944 */ /* 0x001fea0003c00000 */
[----:B------:R-:W-:Y:S05]  /*0350*/  BRA `(.L_x_135) ;  /* 0x0000000000107947 */ /* 0x000fea0003800000 */
.L_x_134:
[----:B------:R-:W-:Y:S01]  /*0360*/  FMUL.FTZ R19, R4, R5 ;  /* 0x0000000504137220 */ /* 0x000fe20000410000 */
[----:B------:R-:W-:-:S03]  /*0370*/  FMUL.FTZ R2, R5, 0.5 ;  /* 0x3f00000005027820 */ /* 0x000fc60000410000 */
[----:B------:R-:W-:-:S04]  /*0380*/  FFMA R0, -R19, R19, R4 ;  /* 0x0000001313007223 */ /* 0x000fc80000000104 */
[----:B------:R-:W-:-:S07]  /*0390*/  FFMA R19, R0, R2, R19 ;  /* 0x0000000200137223 */ /* 0x000fce0000000013 */
.L_x_135:
[----:B------:R-:W-:Y:S05]  /*03a0*/  BSYNC.RECONVERGENT B0 ;  /* 0x0000000000007941 */ /* 0x000fea0003800200 */
.L_x_133:
[-C--:B------:R-:W-:Y:S01]  /*03b0*/  FMUL R2, R19, R19.reuse ;  /* 0x0000001313027220 */ /* 0x080fe20000400000 */
[----:B------:R-:W-:Y:S03]  /*03c0*/  BSSY.RECONVERGENT B2, `(.L_x_136) ;  /* 0x000000e000027945 */ /* 0x000fe60003800200 */
[----:B------:R-:W-:-:S04]  /*03d0*/  FMUL R2, R2, R19 ;  /* 0x0000001302027220 */ /* 0x000fc80000400000 */
[----:B------:R-:W1:Y:S08]  /*03e0*/  MUFU.RCP R5, R2 ;  /* 0x0000000200057308 */ /* 0x000e700000001000 */
[----:B------:R-:W2:Y:S01]  /*03f0*/  FCHK P0, R21, R2 ;  /* 0x0000000215007302 */ /* 0x000ea20000000000 */
[----:B-1----:R-:W-:-:S04]  /*0400*/  FFMA R0, -R2, R5, 1 ;  /* 0x3f80000002007423 */ /* 0x002fc80000000105 */
[----:B------:R-:W-:-:S04]  /*0410*/  FFMA R0, R5, R0, R5 ;  /* 0x0000000005007223 */ /* 0x000fc80000000005 */
[----:B------:R-:W-:-:S04]  /*0420*/  FFMA R5, R21, R0, RZ ;  /* 0x0000000015057223 */ /* 0x000fc800000000ff */
[----:B------:R-:W-:-:S04]  /*0430*/  FFMA R4, -R2, R5, R21 ;  /* 0x0000000502047223 */ /* 0x000fc80000000115 */
[----:B------:R-:W-:Y:S01]  /*0440*/  FFMA R0, R0, R4, R5 ;  /* 0x0000000400007223 */ /* 0x000fe20000000005 */
[----:B--2---:R-:W-:Y:S06]  /*0450*/  @!P0 BRA `(.L_x_137) ;  /* 0x0000000000108947 */ /* 0x004fec0003800000 */
[----:B------:R-:W-:Y:S02]  /*0460*/  MOV R0, R21 ;  /* 0x0000001500007202 */ /* 0x000fe40000000f00 */
[----:B------:R-:W-:Y:S02]  /*0470*/  MOV R22, R2 ;  /* 0x0000000200167202 */ /* 0x000fe40000000f00 */
[----:B------:R-:W-:-:S07]  /*0480*/  MOV R18, 0x4a0 ;  /* 0x000004a000127802 */ /* 0x000fce0000000f00 */
[----:B0-----:R-:W-:Y:S05]  /*0490*/  CALL.REL.NOINC `($__internal_5_$__cuda_sm3x_div_rn_noftz_f32_slowpath) ;  /* 0x00000020003c7944 */ /* 0x001fea0003c00000 */
.L_x_137:
[----:B------:R-:W-:Y:S05]  /*04a0*/  BSYNC.RECONVERGENT B2 ;  /* 0x0000000000027941 */ /* 0x000fea0003800200 */
.L_x_136:
[----:B------:R-:W1:Y:S01]  /*04b0*/  MUFU.RCP R5, R2 ;  /* 0x0000000200057308 */ /* 0x000e620000001000 */
[----:B------:R-:W-:Y:S01]  /*04c0*/  FADD R7, R0, R7 ;  /* 0x0000000700077221 */ /* 0x000fe20000000000 */
[----:B------:R-:W-:Y:S04]  /*04d0*/  BSSY.RECONVERGENT B2, `(.L_x_138) ;  /* 0x000000d000027945 */ /* 0x000fe80003800200 */
[----:B------:R2:W-:Y:S02]  /*04e0*/  STG.E desc[UR6][R10.64], R7 ;  /* 0x000000070a007986 */ /* 0x0005e4000c101906 */
[----:B------:R-:W3:Y:S01]  /*04f0*/  FCHK P0, R27, R2 ;  /* 0x000000021b007302 */ /* 0x000ee20000000000 */
[----:B-1----:R-:W-:-:S04]  /*0500*/  FFMA R0, -R2, R5, 1 ;  /* 0x3f80000002007423 */ /* 0x002fc80000000105 */
[----:B------:R-:W-:-:S04]  /*0510*/  FFMA R17, R5, R0, R5 ;  /* 0x0000000005117223 */ /* 0x000fc80000000005 */
[----:B------:R-:W-:-:S04]  /*0520*/  FFMA R0, R27, R17, RZ ;  /* 0x000000111b007223 */ /* 0x000fc800000000ff */
[----:B------:R-:W-:-:S04]  /*0530*/  FFMA R5, -R2, R0, R27 ;  /* 0x0000000002057223 */ /* 0x000fc8000000011b */
[----:B------:R-:W-:Y:S01]  /*0540*/  FFMA R0, R17, R5, R0 ;  /* 0x0000000511007223 */ /* 0x000fe20000000000 */
[----:B--23--:R-:W-:Y:S06]  /*0550*/  @!P0 BRA `(.L_x_139) ;  /* 0x0000000000108947 */ /* 0x00cfec0003800000 */
[----:B------:R-:W-:Y:S02]  /*0560*/  MOV R0, R27 ;  /* 0x0000001b00007202 */ /* 0x000fe40000000f00 */
[----:B------:R-:W-:Y:S02]  /*0570*/  MOV R22, R2 ;  /* 0x0000000200167202 */ /* 0x000fe40000000f00 */
[----:B------:R-:W-:-:S07]  /*0580*/  MOV R18, 0x5a0 ;  /* 0x000005a000127802 */ /* 0x000fce0000000f00 */
[----:B0-----:R-:W-:Y:S05]  /*0590*/  CALL.REL.NOINC `($__internal_5_$__cuda_sm3x_div_rn_noftz_f32_slowpath) ;  /* 0x0000001c00fc7944 */ /* 0x001fea0003c00000 */
.L_x_139:
[----:B------:R-:W-:Y:S05]  /*05a0*/  BSYNC.RECONVERGENT B2 ;  /* 0x0000000000027941 */ /* 0x000fea0003800200 */
.L_x_138:
        /* <DEDUP_REMOVED lines=15> */
.L_x_141:
[----:B------:R-:W-:Y:S05]  /*06a0*/  BSYNC.RECONVERGENT B2 ;  /* 0x0000000000027941 */ /* 0x000fea0003800200 */
.L_x_140:
[----:B------:R-:W-:-:S05]  /*06b0*/  FADD R25, R0, R25 ;  /* 0x0000001900197221 */ /* 0x000fca0000000000 */
[----:B------:R1:W-:Y:S04]  /*06c0*/  STG.E desc[UR6][R10.64+0x8], R25 ;  /* 0x000008190a007986 */ /* 0x0003e8000c101906 */
[----:B------:R-:W2:Y:S04]  /*06d0*/  LDG.E R23, desc[UR6][R14.64+-0x8] ;  /* 0xfffff8060e177981 */ /* 0x000ea8000c1e1900 */
[----:B------:R-:W2:Y:S04]  /*06e0*/  LDG.E R2, desc[UR6][R12.64+0x4] ;  /* 0x000004060c027981 */ /* 0x000ea8000c1e1900 */
[----:B------:R-:W3:Y:S04]  /*06f0*/  LDG.E R21, desc[UR6][R14.64+-0xc] ;  /* 0xfffff4060e157981 */ /* 0x000ee8000c1e1900 */
[----:B------:R-:W3:Y:S04]  /*0700*/  LDG.E R0, desc[UR6][R12.64] ;  /* 0x000000060c007981 */ /* 0x000ee8000c1e1900 */
[----:B------:R-:W4:Y:S04]  /*0710*/  LDG.E R3, desc[UR6][R14.64+-0x4] ;  /* 0xfffffc060e037981 */ /* 0x000f28000c1e1900 */
[----:B------:R-:W4:Y:S01]  /*0720*/  LDG.E R4, desc[UR6][R12.64+0x8] ;  /* 0x000008060c047981 */ /* 0x000f22000c1e1900 */
[----:B------:R-:W-:Y:S01]  /*0730*/  BSSY.RECONVERGENT B0, `(.L_x_142) ;  /* 0x0000013000007945 */ /* 0x000fe20003800200 */
[----:B--2---:R-:W-:Y:S01]  /*0740*/  FADD R23, R23, -R2 ;  /* 0x8000000217177221 */ /* 0x004fe20000000000 */
[----:B---3--:R-:W-:-:S03]  /*0750*/  FADD R21, R21, -R0 ;  /* 0x8000000015157221 */ /* 0x008fc60000000000 */
[----:B------:R-:W-:-:S04]  /*0760*/  FMUL R0, R23, R23 ;  /* 0x0000001717007220 */ /* 0x000fc80000400000 */
[----:B------:R-:W-:Y:S01]  /*0770*/  FFMA R0, R21, R21, R0 ;  /* 0x0000001515007223 */ /* 0x000fe20000000000 */
[----:B----4-:R-:W-:-:S04]  /*0780*/  FADD R3, R3, -R4 ;  /* 0x8000000403037221 */ /* 0x010fc80000000000 */
[----:B------:R-:W-:-:S04]  /*0790*/  FFMA R0, R3, R3, R0 ;  /* 0x0000000303007223 */ /* 0x000fc80000000000 */
[----:B------:R-:W-:-:S04]  /*07a0*/  FADD R4, R0, 9.9999997473787516356e-05 ;  /* 0x38d1b71700047421 */ /* 0x000fc80000000000 */
[----:B------:R1:W2:Y:S01]  /*07b0*/  MUFU.RSQ R5, R4 ;  /* 0x0000000400057308 */ /* 0x0002a20000001400 */
[----:B------:R-:W-:-:S04]  /*07c0*/  IADD3 R0, PT, PT, R4, -0xd000000, RZ ;  /* 0xf300000004007810 */ /* 0x000fc80007ffe0ff */
[----:B------:R-:W-:-:S13]  /*07d0*/  ISETP.GT.U32.AND P0, PT, R0, 0x727fffff, PT ;  /* 0x727fffff0000780c */ /* 0x000fda0003f04070 */
[----:B-12---:R-:W-:Y:S05]  /*07e0*/  @!P0 BRA `(.L_x_143) ;  /* 0x00000000000c8947 */ /* 0x006fea0003800000 */
[----:B------:R-:W-:-:S07]  /*07f0*/  MOV R0, 0x810 ;  /* 0x0000081000007802 */ /* 0x000fce0000000f00 */
[----:B0-----:R-:W-:Y:S05]  /*0800*/  CALL.REL.NOINC `($__internal_4_$__cuda_sm20_sqrt_rn_f32_slowpath) ;  /* 0x0000001c00087944 */ /* 0x001fea0003c00000 */
[----:B------:R-:W-:Y:S05]  /*0810*/  BRA `(.L_x_144) ;  /* 0x0000000000107947 */ /* 0x000fea0003800000 */
.L_x_143:
[----:B------:R-:W-:Y:S01]  /*0820*/  FMUL.FTZ R19, R4, R5 ;  /* 0x0000000504137220 */ /* 0x000fe20000410000 */
[----:B------:R-:W-:-:S03]  /*0830*/  FMUL.FTZ R2, R5, 0.5 ;  /* 0x3f00000005027820 */ /* 0x000fc60000410000 */
[----:B------:R-:W-:-:S04]  /*0840*/  FFMA R0, -R19, R19, R4 ;  /* 0x0000001313007223 */ /* 0x000fc80000000104 */
[----:B------:R-:W-:-:S07]  /*0850*/  FFMA R19, R0, R2, R19 ;  /* 0x0000000200137223 */ /* 0x000fce0000000013 */
.L_x_144:
[----:B------:R-:W-:Y:S05]  /*0860*/  BSYNC.RECONVERGENT B0 ;  /* 0x0000000000007941 */ /* 0x000fea0003800200 */
.L_x_142:
        /* <DEDUP_REMOVED lines=15> */
.L_x_146:
[----:B------:R-:W-:Y:S05]  /*0960*/  BSYNC.RECONVERGENT B2 ;  /* 0x0000000000027941 */ /* 0x000fea0003800200 */
.L_x_145:
        /* <DEDUP_REMOVED lines=15> */
.L_x_148:
[----:B------:R-:W-:Y:S05]  /*0a60*/  BSYNC.RECONVERGENT B2 ;  /* 0x0000000000027941 */ /* 0x000fea0003800200 */
.L_x_147:
        /* <DEDUP_REMOVED lines=15> */
.L_x_150:
[----:B------:R-:W-:Y:S05]  /*0b60*/  BSYNC.RECONVERGENT B2 ;  /* 0x0000000000027941 */ /* 0x000fea0003800200 */
.L_x_149:
        /* <DEDUP_REMOVED lines=11> */
[----:B------:R-:W-:Y:S01]  /*0c20*/  FMUL R0, R3, R3 ;  /* 0x0000000303007220 */ /* 0x000fe20000400000 */
[----:B----4-:R-:W-:-:S03]  /*0c30*/  FADD R2, R4, -R5 ;  /* 0x8000000504027221 */ /* 0x010fc60000000000 */
[----:B------:R-:W-:-:S04]  /*0c40*/  FFMA R5, R21, R21, R0 ;  /* 0x0000001515057223 */ /* 0x000fc80000000000 */
[----:B------:R-:W-:-:S04]  /*0c50*/  FFMA R5, R2, R2, R5 ;  /* 0x0000000202057223 */ /* 0x000fc80000000005 */
[----:B------:R-:W-:-:S04]  /*0c60*/  FADD R6, R5, 9.9999997473787516356e-05 ;  /* 0x38d1b71705067421 */ /* 0x000fc80000000000 */
[----:B------:R1:W2:Y:S01]  /*0c70*/  MUFU.RSQ R5, R6 ;  /* 0x0000000600057308 */ /* 0x0002a20000001400 */
[----:B------:R-:W-:-:S04]  /*0c80*/  IADD3 R0, PT, PT, R6, -0xd000000, RZ ;  /* 0xf300000006007810 */ /* 0x000fc80007ffe0ff */
[----:B------:R-:W-:-:S13]  /*0c90*/  ISETP.GT.U32.AND P0, PT, R0, 0x727fffff, PT ;  /* 0x727fffff0000780c */ /* 0x000fda0003f04070 */
[----:B-12---:R-:W-:Y:S05]  /*0ca0*/  @!P0 BRA `(.L_x_152) ;  /* 0x0000000000108947 */ /* 0x006fea0003800000 */
[----:B------:R-:W-:Y:S02]  /*0cb0*/  MOV R4, R6 ;  /* 0x0000000600047202 */ /* 0x000fe40000000f00 */
[----:B------:R-:W-:-:S07]  /*0cc0*/  MOV R0, 0xce0 ;  /* 0x00000ce000007802 */ /* 0x000fce0000000f00 */
[----:B0-----:R-:W-:Y:S05]  /*0cd0*/  CALL.REL.NOINC `($__internal_4_$__cuda_sm20_sqrt_rn_f32_slowpath) ;  /* 0x0000001400d47944 */ /* 0x001fea0003c00000 */
[----:B------:R-:W-:Y:S05]  /*0ce0*/  BRA `(.L_x_153) ;  /* 0x0000000000107947 */ /* 0x000fea0003800000 */
.L_x_152:
[----:B------:R-:W-:Y:S01]  /*0cf0*/  FMUL.FTZ R19, R6, R5 ;  /* 0x0000000506137220 */ /* 0x000fe20000410000 */
[----:B------:R-:W-:-:S03]  /*0d00*/  FMUL.FTZ R4, R5, 0.5 ;  /* 0x3f00000005047820 */ /* 0x000fc60000410000 */
[----:B------:R-:W-:-:S04]  /*0d10*/  FFMA R0, -R19, R19, R6 ;  /* 0x0000001313007223 */ /* 0x000fc80000000106 */
[----:B------:R-:W-:-:S07]  /*0d20*/  FFMA R19, R0, R4, R19 ;  /* 0x0000000400137223 */ /* 0x000fce0000000013 */
.L_x_153:
[----:B------:R-:W-:Y:S05]  /*0d30*/  BSYNC.RECONVERGENT B0 ;  /* 0x0000000000007941 */ /* 0x000fea0003800200 */
.L_x_151:
        /* <DEDUP_REMOVED lines=12> */
[----:B------:R-:W-:-:S07]  /*0e00*/  MOV R18, 0xe20 ;  /* 0x00000e2000127802 */ /* 0x000fce0000000f00 */
[----:B0-----:R-:W-:Y:S05]  /*0e10*/  CALL.REL.NOINC `($__internal_5_$__cuda_sm3x_div_rn_noftz_f32_slowpath) ;  /* 0x0000001400dc7944 */ /* 0x001fea0003c00000 */
.L_x_155:
[----:B------:R-:W-:Y:S05]  /*0e20*/  BSYNC.RECONVERGENT B2 ;  /* 0x0000000000027941 */ /* 0x000fea0003800200 */
.L_x_154:
        /* <DEDUP_REMOVED lines=12> */
[----:B------:R-:W-:-:S07]  /*0ef0*/  MOV R18, 0xf10 ;  /* 0x00000f1000127802 */ /* 0x000fce0000000f00 */
[----:B0-----:R-:W-:Y:S05]  /*0f00*/  CALL.REL.NOINC `($__internal_5_$__cuda_sm3x_div_rn_noftz_f32_slowpath) ;  /* 0x0000001400a07944 */ /* 0x001fea0003c00000 */
.L_x_157:
[----:B------:R-:W-:Y:S05]  /*0f10*/  BSYNC.RECONVERGENT B2 ;  /* 0x0000000000027941 */ /* 0x000fea0003800200 */
.L_x_156:
        /* <DEDUP_REMOVED lines=14> */
.L_x_159:
[----:B------:R-:W-:Y:S05]  /*1000*/  BSYNC.RECONVERGENT B2 ;  /* 0x0000000000027941 */ /* 0x000fea0003800200 */
.L_x_158:
        /* <DEDUP_REMOVED lines=24> */
.L_x_161:
[----:B------:R-:W-:Y:S01]  /*1190*/  FMUL.FTZ R19, R6, R5 ;  /* 0x0000000506137220 */ /* 0x000fe20000410000 */
[----:B------:R-:W-:-:S03]  /*11a0*/  FMUL.FTZ R4, R5, 0.5 ;  /* 0x3f00000005047820 */ /* 0x000fc60000410000 */
[----:B------:R-:W-:-:S04]  /*11b0*/  FFMA R0, -R19, R19, R6 ;  /* 0x0000001313007223 */ /* 0x000fc80000000106 */
[----:B------:R-:W-:-:S07]  /*11c0*/  FFMA R19, R0, R4, R19 ;  /* 0x0000000400137223 */ /* 0x000fce0000000013 */
.L_x_162:
[----:B------:R-:W-:Y:S05]  /*11d0*/  BSYNC.RECONVERGENT B0 ;  /* 0x0000000000007941 */ /* 0x000fea0003800200 */
.L_x_160:
        /* <DEDUP_REMOVED lines=14> */
.L_x_164:
[----:B------:R-:W-:Y:S05]  /*12c0*/  BSYNC.RECONVERGENT B2 ;  /* 0x0000000000027941 */ /* 0x000fea0003800200 */
.L_x_163:
        /* <DEDUP_REMOVED lines=14> */
.L_x_166:
[----:B------:R-:W-:Y:S05]  /*13b0*/  BSYNC.RECONVERGENT B2 ;  /* 0x0000000000027941 */ /* 0x000fea0003800200 */
.L_x_165:
        /* <DEDUP_REMOVED lines=14> */
.L_x_168:
[----:B------:R-:W-:Y:S05]  /*14a0*/  BSYNC.RECONVERGENT B2 ;  /* 0x0000000000027941 */ /* 0x000fea0003800200 */
.L_x_167:
[----:B------:R-:W-:Y:S01]  /*14b0*/  FADD R25, R25, R0 ;  /* 0x0000000019197221 */ /* 0x000fe20000000000 */
[----:B------:R-:W-:-:S04]  /*14c0*/  IADD3 R14, P0, PT, R14, 0x30, RZ ;  /* 0x000000300e0e7810 */ /* 0x000fc80007f1e0ff */
[----:B------:R1:W-:Y:S01]  /*14d0*/  STG.E desc[UR6][R10.64+0x8], R25 ;  /* 0x000008190a007986 */ /* 0x0003e2000c101906 */
[----:B------:R-:W-:Y:S01]  /*14e0*/  IADD3.X R15, PT, PT, RZ, R15, RZ, P0, !PT ;  /* 0x0000000fff0f7210 */ /* 0x000fe200007fe4ff */
[----:B------:R-:W-:Y:S07]  /*14f0*/  @P2 BRA `(.L_x_169) ;  /* 0xffffffec003c2947 */ /* 0x000fee000383ffff */
.L_x_132:
[----:B------:R-:W-:-:S13]  /*1500*/  ISETP.NE.AND P0, PT, R16, RZ, PT ;  /* 0x000000ff1000720c */ /* 0x000fda0003f05270 */
[----:B------:R-:W-:Y:S05]  /*1510*/  @!P0 EXIT ;  /* 0x000000000000894d */ /* 0x000fea0003800000 */
[----:B------:R-:W-:-:S13]  /*1520*/  ISETP.NE.AND P0, PT, R16, 0x1, PT ;  /* 0x000000011000780c */ /* 0x000fda0003f05270 */
[----:B------:R-:W-:Y:S05]  /*1530*/  @!P0 BRA `(.L_x_170) ;  /* 0x00000008006c8947 */ /* 0x000fea0003800000 */
[----:B------:R-:W2:Y:S01]  /*1540*/  LDC.64 R26, c[0x0][0x388] ;  /* 0x0000e200ff1a7b82 */ /* 0x000ea20000000a00 */
[----:B------:R-:W3:Y:S04]  /*1550*/  LDG.E R2, desc[UR6][R12.64+0x4] ;  /* 0x000004060c027981 */ /* 0x000ee8000c1e1900 */
[----:B------:R-:W4:Y:S04]  /*1560*/  LDG.E R0, desc[UR6][R12.64] ;  /* 0x000000060c007981 */ /* 0x000f28000c1e1900 */
[----:B------:R-:W5:Y:S01]  /*1570*/  LDG.E R4, desc[UR6][R12.64+0x8] ;  /* 0x000008060c047981 */ /* 0x000f62000c1e1900 */
[----:B--2---:R-:W-:-:S05]  /*1580*/  IMAD.WIDE.U32 R26, R9, 0xc, R26 ;  /* 0x0000000c091a7825 */ /* 0x004fca00078e001a */
[----:B------:R-:W3:Y:S04]  /*1590*/  LDG.E R15, desc[UR6][R26.64+0x4] ;  /* 0x000004061a0f7981 */ /* 0x000ee8000c1e1900 */
[----:B------:R-:W4:Y:S04]  /*15a0*/  LDG.E R21, desc[UR6][R26.64] ;  /* 0x000000061a157981 */ /* 0x000f28000c1e1900 */
[----:B------:R-:W5:Y:S01]  /*15b0*/  LDG.E R3, desc[UR6][R26.64+0x8] ;  /* 0x000008061a037981 */ /* 0x000f62000c1e1900 */
[----:B------:R-:W-:Y:S01]  /*15c0*/  BSSY.RECONVERGENT B0, `(.L_x_171) ;  /* 0x0000013000007945 */ /* 0x000fe20003800200 */
[----:B---3--:R-:W-:Y:S01]  /*15d0*/  FADD R15, R15, -R2 ;  /* 0x800000020f0f7221 */ /* 0x008fe20000000000 */
[----:B----4-:R-:W-:-:S03]  /*15e0*/  FADD R21, R21, -R0 ;  /* 0x8000000015157221 */ /* 0x010fc60000000000 */
[----:B------:R-:W-:Y:S01]  /*15f0*/  FMUL R0, R15, R15 ;  /* 0x0000000f0f007220 */ /* 0x000fe20000400000 */
[----:B-----5:R-:W-:-:S03]  /*1600*/  FADD R3, R3, -R4 ;  /* 0x8000000403037221 */ /* 0x020fc60000000000 */
[----:B------:R-:W-:-:S04]  /*1610*/  FFMA R0, R21, R21, R0 ;  /* 0x0000001515007223 */ /* 0x000fc80000000000 */
[----:B------:R-:W-:-:S04]  /*1620*/  FFMA R0, R3, R3, R0 ;  /* 0x0000000303007223 */ /* 0x000fc80000000000 */
[----:B------:R-:W-:-:S05]  /*1630*/  FADD R4, R0, 9.9999997473787516356e-05 ;  /* 0x38d1b71700047421 */ /* 0x000fca0000000000 */
[----:B------:R-:W-:Y:S01]  /*1640*/  IADD3 R0, PT, PT, R4, -0xd000000, RZ ;  /* 0xf300000004007810 */ /* 0x000fe20007ffe0ff */
[----:B------:R2:W3:Y:S03]  /*1650*/  MUFU.RSQ R5, R4 ;  /* 0x0000000400057308 */ /* 0x0004e60000001400 */
[----:B------:R-:W-:-:S13]  /*1660*/  ISETP.GT.U32.AND P0, PT, R0, 0x727fffff, PT ;  /* 0x727fffff0000780c */ /* 0x000fda0003f04070 */
[----:B--2---:R-:W-:Y:S05]  /*1670*/  @!P0 BRA `(.L_x_172) ;  /* 0x00000000000c8947 */ /* 0x004fea0003800000 */
[----:B------:R-:W-:-:S07]  /*1680*/  MOV R0, 0x16a0 ;  /* 0x000016a000007802 */ /* 0x000fce0000000f00 */
[----:B01-3--:R-:W-:Y:S05]  /*1690*/  CALL.REL.NOINC `($__internal_4_$__cuda_sm20_sqrt_rn_f32_slowpath) ;  /* 0x0000000c00647944 */ /* 0x00bfea0003c00000 */
[----:B------:R-:W-:Y:S05]  /*16a0*/  BRA `(.L_x_173) ;  /* 0x0000000000107947 */ /* 0x000fea0003800000 */
.L_x_172:
[----:B---3--:R-:W-:Y:S01]  /*16b0*/  FMUL.FTZ R19, R4, R5 ;  /* 0x0000000504137220 */ /* 0x008fe20000410000 */
[----:B------:R-:W-:-:S03]  /*16c0*/  FMUL.FTZ R2, R5, 0.5 ;  /* 0x3f00000005027820 */ /* 0x000fc60000410000 */
[----:B------:R-:W-:-:S04]  /*16d0*/  FFMA R0, -R19, R19, R4 ;  /* 0x0000001313007223 */ /* 0x000fc80000000104 */
[----:B------:R-:W-:-:S07]  /*16e0*/  FFMA R19, R0, R2, R19 ;  /* 0x0000000200137223 */ /* 0x000fce0000000013 */
.L_x_173:
[----:B------:R-:W-:Y:S05]  /*16f0*/  BSYNC.RECONVERGENT B0 ;  /* 0x0000000000007941 */ /* 0x000fea0003800200 */
.L_x_171:
[-C--:B------:R-:W-:Y:S01]  /*1700*/  FMUL R2, R19, R19.reuse ;  /* 0x0000001313027220 */ /* 0x080fe20000400000 */
[----:B------:R-:W-:Y:S03]  /*1710*/  BSSY.RECONVERGENT B2, `(.L_x_174) ;  /* 0x000000e000027945 */ /* 0x000fe60003800200 */
[----:B------:R-:W-:-:S04]  /*1720*/  FMUL R2, R2, R19 ;  /* 0x0000001302027220 */ /* 0x000fc80000400000 */
[----:B------:R-:W2:Y:S08]  /*1730*/  MUFU.RCP R5, R2 ;  /* 0x0000000200057308 */ /* 0x000eb00000001000 */
[----:B------:R-:W3:Y:S01]  /*1740*/  FCHK P0, R21, R2 ;  /* 0x0000000215007302 */ /* 0x000ee20000000000 */
[----:B--2---:R-:W-:-:S04]  /*1750*/  FFMA R0, -R2, R5, 1 ;  /* 0x3f80000002007423 */ /* 0x004fc80000000105 */
[----:B------:R-:W-:-:S04]  /*1760*/  FFMA R0, R5, R0, R5 ;  /* 0x0000000005007223 */ /* 0x000fc80000000005 */
[----:B------:R-:W-:-:S04]  /*1770*/  FFMA R5, R21, R0, RZ ;  /* 0x0000000015057223 */ /* 0x000fc800000000ff */
[----:B------:R-:W-:-:S04]  /*1780*/  FFMA R4, -R2, R5, R21 ;  /* 0x0000000502047223 */ /* 0x000fc80000000115 */
[----:B------:R-:W-:Y:S01]  /*1790*/  FFMA R0, R0, R4, R5 ;  /* 0x0000000400007223 */ /* 0x000fe20000000005 */
[----:B---3--:R-:W-:Y:S06]  /*17a0*/  @!P0 BRA `(.L_x_175) ;  /* 0x0000000000108947 */ /* 0x008fec0003800000 */
[----:B------:R-:W-:Y:S02]  /*17b0*/  MOV R0, R21 ;  /* 0x0000001500007202 */ /* 0x000fe40000000f00 */
[----:B------:R-:W-:Y:S02]  /*17c0*/  MOV R22, R2 ;  /* 0x0000000200167202 */ /* 0x000fe40000000f00 */
[----:B------:R-:W-:-:S07]  /*17d0*/  MOV R18, 0x17f0 ;  /* 0x000017f000127802 */ /* 0x000fce0000000f00 */
[----:B01----:R-:W-:Y:S05]  /*17e0*/  CALL.REL.NOINC `($__internal_5_$__cuda_sm3x_div_rn_noftz_f32_slowpath) ;  /* 0x0000000c00687944 */ /* 0x003fea0003c00000 */
.L_x_175:
[----:B------:R-:W-:Y:S05]  /*17f0*/  BSYNC.RECONVERGENT B2 ;  /* 0x0000000000027941 */ /* 0x000fea0003800200 */
.L_x_174:
[----:B------:R-:W2:Y:S01]  /*1800*/  MUFU.RCP R5, R2 ;  /* 0x0000000200057308 */ /* 0x000ea20000001000 */
[----:B------:R-:W-:Y:S01]  /*1810*/  FADD R7, R7, R0 ;  /* 0x0000000007077221 */ /* 0x000fe20000000000 */
[----:B------:R-:W-:Y:S04]  /*1820*/  BSSY.RECONVERGENT B2, `(.L_x_176) ;  /* 0x000000d000027945 */ /* 0x000fe80003800200 */
[----:B------:R3:W-:Y:S02]  /*1830*/  STG.E desc[UR6][R10.64], R7 ;  /* 0x000000070a007986 */ /* 0x0007e4000c101906 */
[----:B------:R-:W4:Y:S01]  /*1840*/  FCHK P0, R15, R2 ;  /* 0x000000020f007302 */ /* 0x000f220000000000 */
[----:B--2---:R-:W-:-:S04]  /*1850*/  FFMA R0, -R2, R5, 1 ;  /* 0x3f80000002007423 */ /* 0x004fc80000000105 */
[----:B------:R-:W-:-:S04]  /*1860*/  FFMA R17, R5, R0, R5 ;  /* 0x0000000005117223 */ /* 0x000fc80000000005 */
[----:B------:R-:W-:-:S04]  /*1870*/  FFMA R0, R15, R17, RZ ;  /* 0x000000110f007223 */ /* 0x000fc800000000ff */
[----:B------:R-:W-:-:S04]  /*1880*/  FFMA R5, -R2, R0, R15 ;  /* 0x0000000002057223 */ /* 0x000fc8000000010f */
[----:B------:R-:W-:Y:S01]  /*1890*/  FFMA R0, R17, R5, R0 ;  /* 0x0000000511007223 */ /* 0x000fe20000000000 */
[----:B---34-:R-:W-:Y:S06]  /*18a0*/  @!P0 BRA `(.L_x_177) ;  /* 0x0000000000108947 */ /* 0x018fec0003800000 */
[----:B------:R-:W-:Y:S02]  /*18b0*/  MOV R0, R15 ;  /* 0x0000000f00007202 */ /* 0x000fe40000000f00 */
[----:B------:R-:W-:Y:S02]  /*18c0*/  MOV R22, R2 ;  /* 0x0000000200167202 */ /* 0x000fe40000000f00 */
[----:B------:R-:W-:-:S07]  /*18d0*/  MOV R18, 0x18f0 ;  /* 0x000018f000127802 */ /* 0x000fce0000000f00 */
[----:B01----:R-:W-:Y:S05]  /*18e0*/  CALL.REL.NOINC `($__internal_5_$__cuda_sm3x_div_rn_noftz_f32_slowpath) ;  /* 0x0000000c00287944 */ /* 0x003fea0003c00000 */
.L_x_177:
[----:B------:R-:W-:Y:S05]  /*18f0*/  BSYNC.RECONVERGENT B2 ;  /* 0x0000000000027941 */ /* 0x000fea0003800200 */
.L_x_176:
        /* <DEDUP_REMOVED lines=15> */
.L_x_179:
[----:B------:R-:W-:Y:S05]  /*19f0*/  BSYNC.RECONVERGENT B2 ;  /* 0x0000000000027941 */ /* 0x000fea0003800200 */
.L_x_178:
[----:B-1----:R-:W-:-:S05]  /*1a00*/  FADD R25, R25, R0 ;  /* 0x0000000019197221 */ /* 0x002fca0000000000 */
        /* <DEDUP_REMOVED lines=22> */
.L_x_181:
[----:B------:R-:W-:Y:S01]  /*1b70*/  FMUL.FTZ R19, R4, R5 ;  /* 0x0000000504137220 */ /* 0x000fe20000410000 */
[----:B------:R-:W-:-:S03]  /*1b80*/  FMUL.FTZ R2, R5, 0.5 ;  /* 0x3f00000005027820 */ /* 0x000fc60000410000 */
[----:B------:R-:W-:-:S04]  /*1b90*/  FFMA R0, -R19, R19, R4 ;  /* 0x0000001313007223 */ /* 0x000fc80000000104 */
[----:B------:R-:W-:-:S07]  /*1ba0*/  FFMA R19, R0, R2, R19 ;  /* 0x0000000200137223 */ /* 0x000fce0000000013 */
.L_x_182:
[----:B------:R-:W-:Y:S05]  /*1bb0*/  BSYNC.RECONVERGENT B0 ;  /* 0x0000000000007941 */ /* 0x000fea0003800200 */
.L_x_180:
        /* <DEDUP_REMOVED lines=15> */
.L_x_184:
[----:B------:R-:W-:Y:S05]  /*1cb0*/  BSYNC.RECONVERGENT B2 ;  /* 0x0000000000027941 */ /* 0x000fea0003800200 */
.L_x_183:
        /* <DEDUP_REMOVED lines=15> */
.L_x_186:
[----:B------:R-:W-:Y:S05]  /*1db0*/  BSYNC.RECONVERGENT B2 ;  /* 0x0000000000027941 */ /* 0x000fea0003800200 */
.L_x_185:
        /* <DEDUP_REMOVED lines=15> */
.L_x_188:
[----:B------:R-:W-:Y:S05]  /*1eb0*/  BSYNC.RECONVERGENT B2 ;  /* 0x0000000000027941 */ /* 0x000fea0003800200 */
.L_x_187:
[----:B------:R-:W-:Y:S01]  /*1ec0*/  FADD R25, R25, R0 ;  /* 0x0000000019197221 */ /* 0x000fe20000000000 */
[----:B------:R-:W-:-:S04]  /*1ed0*/  IADD3 R9, PT, PT, R9, 0x2, RZ ;  /* 0x0000000209097810 */ /* 0x000fc80007ffe0ff */
[----:B------:R2:W-:Y:S03]  /*1ee0*/  STG.E desc[UR6][R10.64+0x8], R25 ;  /* 0x000008190a007986 */ /* 0x0005e6000c101906 */
.L_x_170:
[----:B------:R-:W3:Y:S02]  /*1ef0*/  LDC R0, c[0x0][0x380] ;  /* 0x0000e000ff007b82 */ /* 0x000ee40000000800 */
[----:B---3--:R-:W-:-:S04]  /*1f00*/  LOP3.LUT R0, R0, 0x1, RZ, 0xc0, !PT ;  /* 0x0000000100007812 */ /* 0x008fc800078ec0ff */
[----:B------:R-:W-:-:S13]  /*1f10*/  ISETP.NE.U32.AND P0, PT, R0, 0x1, PT ;  /* 0x000000010000780c */ /* 0x000fda0003f05070 */
[----:B------:R-:W-:Y:S05]  /*1f20*/  @P0 EXIT ;  /* 0x000000000000094d */ /* 0x000fea0003800000 */
[----:B------:R-:W3:Y:S01]  /*1f30*/  LDC.64 R4, c[0x0][0x388] ;  /* 0x0000e200ff047b82 */ /* 0x000ee20000000a00 */
[----:B------:R-:W4:Y:S04]  /*1f40*/  LDG.E R2, desc[UR6][R12.64+0x4] ;  /* 0x000004060c027981 */ /* 0x000f28000c1e1900 */
[----:B------:R-:W5:Y:S04]  /*1f50*/  LDG.E R0, desc[UR6][R12.64] ;  /* 0x000000060c007981 */ /* 0x000f68000c1e1900 */
[----:B------:R-:W2:Y:S01]  /*1f60*/  LDG.E R6, desc[UR6][R12.64+0x8] ;  /* 0x000008060c067981 */ /* 0x000ea2000c1e1900 */
[----:B---3--:R-:W-:-:S05]  /*1f70*/  IMAD.WIDE.U32 R4, R9, 0xc, R4 ;  /* 0x0000000c09047825 */ /* 0x008fca00078e0004 */
[----:B------:R-:W4:Y:S04]  /*1f80*/  LDG.E R9, desc[UR6][R4.64+0x4] ;  /* 0x0000040604097981 */ /* 0x000f28000c1e1900 */
[----:B------:R-:W5:Y:S04]  /*1f90*/  LDG.E R15, desc[UR6][R4.64] ;  /* 0x00000006040f7981 */ /* 0x000f68000c1e1900 */
[----:B------:R-:W2:Y:S01]  /*1fa0*/  LDG.E R3, desc[UR6][R4.64+0x8] ;  /* 0x0000080604037981 */ /* 0x000ea2000c1e1900 */
[----:B------:R-:W-:Y:S01]  /*1fb0*/  BSSY.RECONVERGENT B0, `(.L_x_189) ;  /* 0x0000014000007945 */ /* 0x000fe20003800200 */
[----:B----4-:R-:W-:Y:S01]  /*1fc0*/  FADD R9, R9, -R2 ;  /* 0x8000000209097221 */ /* 0x010fe20000000000 */
[----:B-----5:R-:W-:-:S03]  /*1fd0*/  FADD R15, R15, -R0 ;  /* 0x800000000f0f7221 */ /* 0x020fc60000000000 */
[----:B------:R-:W-:Y:S01]  /*1fe0*/  FMUL R0, R9, R9 ;  /* 0x0000000909007220 */ /* 0x000fe20000400000 */
[----:B--2---:R-:W-:-:S03]  /*1ff0*/  FADD R3, R3, -R6 ;  /* 0x8000000603037221 */ /* 0x004fc60000000000 */
[----:B------:R-:W-:-:S04]  /*2000*/  FFMA R0, R15, R15, R0 ;  /* 0x0000000f0f007223 */ /* 0x000fc80000000000 */
[----:B------:R-:W-:-:S04]  /*2010*/  FFMA R0, R3, R3, R0 ;  /* 0x0000000303007223 */ /* 0x000fc80000000000 */
[----:B------:R-:W-:-:S05]  /*2020*/  FADD R6, R0, 9.9999997473787516356e-05 ;  /* 0x38d1b71700067421 */ /* 0x000fca0000000000 */
[----:B------:R-:W-:Y:S01]  /*2030*/  IADD3 R0, PT, PT, R6, -0xd000000, RZ ;  /* 0xf300000006007810 */ /* 0x000fe20007ffe0ff */
[----:B------:R2:W3:Y:S03]  /*2040*/  MUFU.RSQ R17, R6 ;  /* 0x0000000600117308 */ /* 0x0004e60000001400 */
[----:B------:R-:W-:-:S13]  /*2050*/  ISETP.GT.U32.AND P0, PT, R0, 0x727fffff, PT ;  /* 0x727fffff0000780c */ /* 0x000fda0003f04070 */
[----:B--2---:R-:W-:Y:S05]  /*2060*/  @!P0 BRA `(.L_x_190) ;  /* 0x0000000000108947 */ /* 0x004fea0003800000 */
[----:B------:R-:W-:Y:S02]  /*2070*/  MOV R4, R6 ;  /* 0x0000000600047202 */ /* 0x000fe40000000f00 */
[----:B------:R-:W-:-:S07]  /*2080*/  MOV R0, 0x20a0 ;  /* 0x000020a000007802 */ /* 0x000fce0000000f00 */
[----:B01-3--:R-:W-:Y:S05]  /*2090*/  CALL.REL.NOINC `($__internal_4_$__cuda_sm20_sqrt_rn_f32_slowpath) ;  /* 0x0000000000e47944 */ /* 0x00bfea0003c00000 */
[----:B------:R-:W-:Y:S05]  /*20a0*/  BRA `(.L_x_191) ;  /* 0x0000000000107947 */ /* 0x000fea0003800000 */
.L_x_190:
[----:B---3--:R-:W-:Y:S01]  /*20b0*/  FMUL.FTZ R19, R6, R17 ;  /* 0x0000001106137220 */ /* 0x008fe20000410000 */
[----:B------:R-:W-:-:S03]  /*20c0*/  FMUL.FTZ R2, R17, 0.5 ;  /* 0x3f00000011027820 */ /* 0x000fc60000410000 */
[----:B------:R-:W-:-:S04]  /*20d0*/  FFMA R0, -R19, R19, R6 ;  /* 0x0000001313007223 */ /* 0x000fc80000000106 */
[----:B------:R-:W-:-:S07]  /*20e0*/  FFMA R19, R0, R2, R19 ;  /* 0x0000000200137223 */ /* 0x000fce0000000013 */
.L_x_191:
[----:B------:R-:W-:Y:S05]  /*20f0*/  BSYNC.RECONVERGENT B0 ;  /* 0x0000000000007941 */ /* 0x000fea0003800200 */
.L_x_189:
        /* <DEDUP_REMOVED lines=15> */
.L_x_193:
[----:B------:R-:W-:Y:S05]  /*21f0*/  BSYNC.RECONVERGENT B2 ;  /* 0x0000000000027941 */ /* 0x000fea0003800200 */
.L_x_192:
        /* <DEDUP_REMOVED lines=15> */
.L_x_195:
[----:B------:R-:W-:Y:S05]  /*22f0*/  BSYNC.RECONVERGENT B2 ;  /* 0x0000000000027941 */ /* 0x000fea0003800200 */
.L_x_194:
        /* <DEDUP_REMOVED lines=15> */
.L_x_197:
[----:B------:R-:W-:Y:S05]  /*23f0*/  BSYNC.RECONVERGENT B2 ;  /* 0x0000000000027941 */ /* 0x000fea0003800200 */
.L_x_196:
[----:B-1----:R-:W-:-:S05]  /*2400*/  FADD R25, R0, R25 ;  /* 0x0000001900197221 */ /* 0x002fca0000000000 */
[----:B------:R-:W-:Y:S01]  /*2410*/  STG.E desc[UR6][R10.64+0x8], R25 ;  /* 0x000008190a007986 */ /* 0x000fe2000c101906 */
[----:B------:R-:W-:Y:S05]  /*2420*/  EXIT ;  /* 0x000000000000794d */ /* 0x000fea0003800000 */
        .weak           $__internal_4_$__cuda_sm20_sqrt_rn_f32_slowpath
        .type           $__internal_4_$__cuda_sm20_sqrt_rn_f32_slowpath,@function
        .size           $__internal_4_$__cuda_sm20_sqrt_rn_f32_slowpath,($__internal_5_$__cuda_sm3x_div_rn_noftz_f32_slowpath - $__internal_4_$__cuda_sm20_sqrt_rn_f32_slowpath)
$__internal_4_$__cuda_sm20_sqrt_rn_f32_slowpath:
        /* <DEDUP_REMOVED lines=19> */
.L_x_198:
[----:B------:R-:W-:Y:S01]  /*2560*/  HFMA2 R5, -RZ, RZ, 0, 0 ;  /* 0x00000000ff057431 */ /* 0x000fe200000001ff */
[----:B------:R-:W-:-:S04]  /*2570*/  MOV R4, R0 ;  /* 0x0000000000047202 */ /* 0x000fc80000000f00 */
[----:B------:R-:W-:Y:S05]  /*2580*/  RET.REL.NODEC R4 `(_Z22GetAcc_GPU_Global_SlowiPA3_KfPA3_f) ;  /* 0xffffffd8049c7950 */ /* 0x000fea0003c3ffff */
        .weak           $__internal_5_$__cuda_sm3x_div_rn_noftz_f32_slowpath
        .type           $__internal_5_$__cuda_sm3x_div_rn_noftz_f32_slowpath,@function
        .size           $__internal_5_$__cuda_sm3x_div_rn_noftz_f32_slowpath,(.L_x_217 - $__internal_5_$__cuda_sm3x_div_rn_noftz_f32_slowpath)
$__internal_5_$__cuda_sm3x_div_rn_noftz_f32_slowpath:
        /* <DEDUP_REMOVED lines=8> */
[----:B------:R-:W-:Y:S02]  /*2610*/  ISETP.GT.U32.OR P0, PT, R5, 0xfd, P0 ;  /* 0x000000fd0500780c */ /* 0x000fe40000704470 */
[----:B------:R-:W-:-:S11]  /*2620*/  MOV R5, R22 ;  /* 0x0000001600057202 */ /* 0x000fd60000000f00 */
        /* <DEDUP_REMOVED lines=8> */
[----:B------:R-:W-:Y:S02]  /*26b0*/  FSETP.NEU.FTZ.AND P3, PT, |R0|, +INF , PT ;  /* 0x7f8000000000780b */ /* 0x000fe40003f7d200 */
        /* <DEDUP_REMOVED lines=9> */
[----:B------:R-:W-:-:S04]  /*2750*/  IADD3 R4, PT, PT, R17, -0x1, RZ ;  /* 0xffffffff11047810 */ /* 0x000fc80007ffe0ff */
[----:B------:R-:W-:Y:S02]  /*2760*/  ISETP.GE.AND P0, PT, R4, RZ, PT ;  /* 0x000000ff0400720c */ /* 0x000fe40003f06270 */
[----:B------:R-:W-:-:S04]  /*2770*/  IADD3 R4, PT, PT, R6, -0x1, RZ ;  /* 0xffffffff06047810 */ /* 0x000fc80007ffe0ff */
[----:B------:R-:W-:-:S07]  /*2780*/  ISETP.GE.AND P1, PT, R4, RZ, PT ;  /* 0x000000ff0400720c */ /* 0x000fce0003f26270 */
[----:B------:R-:W-:Y:S01]  /*2790*/  @P0 MOV R4, RZ ;  /* 0x000000ff00040202 */ /* 0x000fe20000000f00 */
[----:B------:R-:W-:Y:S01]  /*27a0*/  @!P0 FFMA R0, R0, 1.84467440737095516160e+19, RZ ;  /* 0x5f80000000008823 */ /* 0x000fe200000000ff */
[----:B------:R-:W-:-:S04]  /*27b0*/  @!P0 MOV R4, 0xffffffc0 ;  /* 0xffffffc000048802 */ /* 0x000fc80000000f00 */
[----:B------:R-:W-:Y:S01]  /*27c0*/  @!P1 FFMA R5, R22, 1.84467440737095516160e+19, RZ ;  /* 0x5f80000016059823 */ /* 0x000fe200000000ff */
[----:B------:R-:W-:-:S07]  /*27d0*/  @!P1 IADD3 R4, PT, PT, R4, 0x40, RZ ;  /* 0x0000004004049810 */ /* 0x000fce0007ffe0ff */
.L_x_200:
[----:B------:R-:W-:Y:S01]  /*27e0*/  LEA R24, R6, 0xc0800000, 0x17 ;  /* 0xc080000006187811 */ /* 0x000fe200078eb8ff */
[----:B------:R-:W-:Y:S01]  /*27f0*/  BSSY.RECONVERGENT B1, `(.L_x_205) ;  /* 0x0000036000017945 */ /* 0x000fe20003800200 */
[----:B------:R-:W-:Y:S02]  /*2800*/  IADD3 R17, PT, PT, R17, -0x7f, RZ ;  /* 0xffffff8111117810 */ /* 0x000fe40007ffe0ff */
[----:B------:R-:W-:-:S03]  /*2810*/  IADD3 R24, PT, PT, -R24, R5, RZ ;  /* 0x0000000518187210 */ /* 0x000fc60007ffe1ff */
[C---:B------:R-:W-:Y:S01]  /*2820*/  IMAD R0, R17.reuse, -0x800000, R0 ;  /* 0xff80000011007824 */ /* 0x040fe200078e0200 */
        /* <DEDUP_REMOVED lines=46> */
.L_x_207:
[----:B------:R-:W-:-:S04]  /*2b10*/  LOP3.LUT R0, R0, 0x80000000, RZ, 0xc0, !PT ;  /* 0x8000000000007812 */ /* 0x000fc800078ec0ff */
[----:B------:R-:W-:Y:S01]  /*2b20*/  LOP3.LUT R0, R0, 0x7f800000, RZ, 0xfc, !PT ;  /* 0x7f80000000007812 */ /* 0x000fe200078efcff */
[----:B------:R-:W-:Y:S06]  /*2b30*/  BRA `(.L_x_208) ;  /* 0x0000000000047947 */ /* 0x000fec0003800000 */
.L_x_206:
[----:B------:R-:W-:-:S07]  /*2b40*/  LEA R0, R17, R0, 0x17 ;  /* 0x0000000011007211 */ /* 0x000fce00078eb8ff */
.L_x_208:
[----:B------:R-:W-:Y:S05]  /*2b50*/  BSYNC.RECONVERGENT B1 ;  /* 0x0000000000017941 */ /* 0x000fea0003800200 */
.L_x_205:
[----:B------:R-:W-:Y:S05]  /*2b60*/  BRA `(.L_x_209) ;  /* 0x0000000000207947 */ /* 0x000fea0003800000 */
.L_x_204:
[----:B------:R-:W-:-:S04]  /*2b70*/  LOP3.LUT R0, R5, 0x80000000, R0, 0x48, !PT ;  /* 0x8000000005007812 */ /* 0x000fc800078e4800 */
[----:B------:R-:W-:Y:S01]  /*2b80*/  LOP3.LUT R0, R0, 0x7f800000, RZ, 0xfc, !PT ;  /* 0x7f80000000007812 */ /* 0x000fe200078efcff */
[----:B------:R-:W-:Y:S06]  /*2b90*/  BRA `(.L_x_209) ;  /* 0x0000000000147947 */ /* 0x000fec0003800000 */
.L_x_203:
[----:B------:R-:W-:Y:S01]  /*2ba0*/  LOP3.LUT R0, R5, 0x80000000, R0, 0x48, !PT ;  /* 0x8000000005007812 */ /* 0x000fe200078e4800 */
[----:B------:R-:W-:Y:S06]  /*2bb0*/  BRA `(.L_x_209) ;  /* 0x00000000000c7947 */ /* 0x000fec0003800000 */
.L_x_202:
[----:B------:R-:W0:Y:S01]  /*2bc0*/  MUFU.RSQ R0, -QNAN ;  /* 0xffc0000000007908 */ /* 0x000e220000001400 */
[----:B------:R-:W-:Y:S05]  /*2bd0*/  BRA `(.L_x_209) ;  /* 0x0000000000047947 */ /* 0x000fea0003800000 */
.L_x_201:
[----:B------:R-:W-:-:S07]  /*2be0*/  FADD.FTZ R0, R0, R22 ;  /* 0x0000001600007221 */ /* 0x000fce0000010000 */
.L_x_209:
[----:B------:R-:W-:Y:S05]  /*2bf0*/  BSYNC.RECONVERGENT B0 ;  /* 0x0000000000007941 */ /* 0x000fea0003800200 */
.L_x_199:
[----:B------:R-:W-:-:S04]  /*2c00*/  HFMA2 R19, -RZ, RZ, 0, 0 ;  /* 0x00000000ff137431 */ /* 0x000fc800000001ff */
[----:B0-----:R-:W-:Y:S05]  /*2c10*/  RET.REL.NODEC R18 `(_Z22GetAcc_GPU_Global_SlowiPA3_KfPA3_f) ;  /* 0xffffffd012f87950 */ /* 0x001fea0003c3ffff */
.L_x_210:
        /* <DEDUP_REMOVED lines=14> */
.L_x_217:


//--------------------- .text._Z18EvolveParticle_GPUifPA3_fS0_PA3_Kf --------------------------
	.section	.text._Z18EvolveParticle_GPUifPA3_fS0_PA3_Kf,"ax",@progbits
	.align	128
        .global         _Z18EvolveParticle_GPUifPA3_fS0_PA3_Kf
        .type           _Z18EvolveParticle_GPUifPA3_fS0_PA3_Kf,@function
        .size           _Z18EvolveParticle_GPUifPA3_fS0_PA3_Kf,(.L_x_221 - _Z18EvolveParticle_GPUifPA3_fS0_PA3_Kf)
        .other          _Z18EvolveParticle_GPUifPA3_fS0_PA3_Kf,@"STO_CUDA_ENTRY STV_DEFAULT"
_Z18EvolveParticle_GPUifPA3_fS0_PA3_Kf:
.text._Z18EvolveParticle_GPUifPA3_fS0_PA3_Kf:
[----:B------:R-:W-:Y:S01]  /*0000*/  LDC R1, c[0x0][0x37c] ;  /* 0x0000df00ff017b82 */ /* 0x000fe20000000800 */
[----:B------:R-:W0:Y:S07]  /*0010*/  S2R R9, SR_CTAID.X ;  /* 0x0000000000097919 */ /* 0x000e2e0000002500 */
[----:B------:R-:W1:Y:S01]  /*0020*/  LDC.64 R2, c[0x0][0x390] ;  /* 0x0000e400ff027b82 */ /* 0x000e620000000a00 */
[----:B------:R-:W0:Y:S01]  /*0030*/  LDCU UR6, c[0x0][0x360] ;  /* 0x00006c00ff0677ac */ /* 0x000e220008000800 */
[----:B------:R-:W0:Y:S01]  /*0040*/  S2R R0, SR_TID.X ;  /* 0x0000000000007919 */ /* 0x000e220000002100 */
[----:B------:R-:W2:Y:S05]  /*0050*/  LDCU.64 UR4, c[0x0][0x358] ;  /* 0x00006b00ff0477ac */ /* 0x000eaa0008000a00 */
[----:B------:R-:W3:Y:S08]  /*0060*/  LDC.64 R4, c[0x0][0x388] ;  /* 0x0000e200ff047b82 */ /* 0x000ef00000000a00 */
[----:B------:R-:W4:Y:S01]  /*0070*/  LDC.64 R6, c[0x0][0x398] ;  /* 0x0000e600ff067b82 */ /* 0x000f220000000a00 */
[----:B0-----:R-:W-:Y:S01]  /*0080*/  IMAD R9, R9, UR6, R0 ;  /* 0x0000000609097c24 */ /* 0x001fe2000f8e0200 */
[----:B------:R-:W0:Y:S03]  /*0090*/  LDCU UR6, c[0x0][0x384] ;  /* 0x00007080ff0677ac */ /* 0x000e260008000800 */
[----:B-1----:R-:W-:-:S04]  /*00a0*/  IMAD.WIDE R2, R9, 0xc, R2 ;  /* 0x0000000c09027825 */ /* 0x002fc800078e0202 */
[C---:B---3--:R-:W-:Y:S01]  /*00b0*/  IMAD.WIDE R4, R9.reuse, 0xc, R4 ;  /* 0x0000000c09047825 */ /* 0x048fe200078e0204 */
[----:B--2---:R-:W0:Y:S04]  /*00c0*/  LDG.E R0, desc[UR4][R2.64] ;  /* 0x0000000402007981 */ /* 0x004e28000c1e1900 */
[----:B------:R-:W0:Y:S01]  /*00d0*/  LDG.E R11, desc[UR4][R4.64] ;  /* 0x00000004040b7981 */ /* 0x000e22000c1e1900 */
[----:B----4-:R-:W-:-:S04]  /*00e0*/  IMAD.WIDE R6, R9, 0xc, R6 ;  /* 0x0000000c09067825 */ /* 0x010fc800078e0206 */
[----:B0-----:R-:W-:-:S05]  /*00f0*/  FFMA R11, R0, UR6, R11 ;  /* 0x00000006000b7c23 */ /* 0x001fca000800000b */
[----:B------:R0:W-:Y:S04]  /*0100*/  STG.E desc[UR4][R4.64], R11 ;  /* 0x0000000b04007986 */ /* 0x0001e8000c101904 */
[----:B------:R-:W2:Y:S04]  /*0110*/  LDG.E R9, desc[UR4][R2.64] ;  /* 0x0000000402097981 */ /* 0x000ea8000c1e1900 */
[----:B------:R-:W2:Y:S02]  /*0120*/  LDG.E R0, desc[UR4][R6.64] ;  /* 0x0000000406007981 */ /* 0x000ea4000c1e1900 */
[----:B--2---:R-:W-:-:S02]  /*0130*/  FFMA R9, R0, UR6, R9 ;  /* 0x0000000600097c23 */ /* 0x004fc40008000009 */
[----:B------:R-:W2:Y:S04]  /*0140*/  LDG.E R0, desc[UR4][R2.64+0x4] ;  /* 0x0000040402007981 */ /* 0x000ea8000c1e1900 */
[----:B------:R1:W-:Y:S04]  /*0150*/  STG.E desc[UR4][R2.64], R9 ;  /* 0x0000000902007986 */ /* 0x0003e8000c101904 */
[----:B------:R-:W2:Y:S02]  /*0160*/  LDG.E R13, desc[UR4][R4.64+0x4] ;  /* 0x00000404040d7981 */ /* 0x000ea4000c1e1900 */
[----:B--2---:R-:W-:-:S05]  /*0170*/  FFMA R13, R0, UR6, R13 ;  /* 0x00000006000d7c23 */ /* 0x004fca000800000d */
[----:B------:R-:W-:Y:S04]  /*0180*/  STG.E desc[UR4][R4.64+0x4], R13 ;  /* 0x0000040d04007986 */ /* 0x000fe8000c101904 */
[----:B------:R-:W2:Y:S04]  /*0190*/  LDG.E R0, desc[UR4][R6.64+0x4] ;  /* 0x0000040406007981 */ /* 0x000ea8000c1e1900 */
[----:B------:R-:W2:Y:S02]  /*01a0*/  LDG.E R15, desc[UR4][R2.64+0x4] ;  /* 0x00000404020f7981 */ /* 0x000ea4000c1e1900 */
[----:B--2---:R-:W-:-:S02]  /*01b0*/  FFMA R15, R0, UR6, R15 ;  /* 0x00000006000f7c23 */ /* 0x004fc4000800000f */
[----:B------:R-:W2:Y:S04]  /*01c0*/  LDG.E R0, desc[UR4][R2.64+0x8] ;  /* 0x0000080402007981 */ /* 0x000ea8000c1e1900 */
[----:B------:R-:W-:Y:S04]  /*01d0*/  STG.E desc[UR4][R2.64+0x4], R15 ;  /* 0x0000040f02007986 */ /* 0x000fe8000c101904 */
[----:B0-----:R-:W2:Y:S02]  /*01e0*/  LDG.E R11, desc[UR4][R4.64+0x8] ;  /* 0x00000804040b7981 */ /* 0x001ea4000c1e1900 */
[----:B--2---:R-:W-:-:S05]  /*01f0*/  FFMA R11, R0, UR6, R11 ;  /* 0x00000006000b7c23 */ /* 0x004fca000800000b */
[----:B------:R-:W-:Y:S04]  /*0200*/  STG.E desc[UR4][R4.64+0x8], R11 ;  /* 0x0000080b04007986 */ /* 0x000fe8000c101904 */
[----:B------:R-:W2:Y:S04]  /*0210*/  LDG.E R0, desc[UR4][R6.64+0x8] ;  /* 0x0000080406007981 */ /* 0x000ea8000c1e1900 */
[----:B-1----:R-:W2:Y:S02]  /*0220*/  LDG.E R9, desc[UR4][R2.64+0x8] ;  /* 0x0000080402097981 */ /* 0x002ea4000c1e1900 */
[----:B--2---:R-:W-:-:S05]  /*0230*/  FFMA R9, R0, UR6, R9 ;  /* 0x0000000600097c23 */ /* 0x004fca0008000009 */
[----:B------:R-:W-:Y:S01]  /*0240*/  STG.E desc[UR4][R2.64+0x8], R9 ;  /* 0x0000080902007986 */ /* 0x000fe2000c101904 */
[----:B------:R-:W-:Y:S05]  /*0250*/  EXIT ;  /* 0x000000000000794d */ /* 0x000fea0003800000 */
.L_x_211:
        /* <DEDUP_REMOVED lines=10> */
.L_x_221:


//--------------------- .nv.shared._Z17GetAcc_GPU_SharediPA3_KfPA3_f --------------------------
	.section	.nv.shared._Z17GetAcc_GPU_SharediPA3_KfPA3_f,"aw",@nobits
	.sectionflags	@""
	.align	4
.nv.shared._Z17GetAcc_GPU_SharediPA3_KfPA3_f:
	.zero		4096


//--------------------- .nv.shared.reserved.0     --------------------------
	.section	.nv.shared.reserved.0,"aw",@nobits
	.weak		__nv_reservedSMEM_offset_0_alias
	.size		__nv_reservedSMEM_offset_0_alias, 0, 64
	.other		__nv_reservedSMEM_offset_0_alias,@"STO_CUDA_RESERVED_SHARED STV_DEFAULT"
__nv_reservedSMEM_offset_0_alias:
	.zero		0
	.zero		64


//--------------------- .nv.constant0._Z17GetAcc_GPU_SharediPA3_KfPA3_f --------------------------
	.section	.nv.constant0._Z17GetAcc_GPU_SharediPA3_KfPA3_f,"a",@progbits
	.sectionflags	@""
	.align	4
.nv.constant0._Z17GetAcc_GPU_SharediPA3_KfPA3_f:
	.zero		920


//--------------------- .nv.constant0._Z22GetAcc_GPU_Global_FastiPA3_KfPA3_f --------------------------
	.section	.nv.constant0._Z22GetAcc_GPU_Global_FastiPA3_KfPA3_f,"a",@progbits
	.sectionflags	@""
	.align	4
.nv.constant0._Z22GetAcc_GPU_Global_FastiPA3_KfPA3_f:
	.zero		920


//--------------------- .nv.constant0._Z22GetAcc_GPU_Global_SlowiPA3_KfPA3_f --------------------------
	.section	.nv.constant0._Z22GetAcc_GPU_Global_SlowiPA3_KfPA3_f,"a",@progbits
	.sectionflags	@""
	.align	4
.nv.constant0._Z22GetAcc_GPU_Global_SlowiPA3_KfPA3_f:
	.zero		920


//--------------------- .nv.constant0._Z18EvolveParticle_GPUifPA3_fS0_PA3_Kf --------------------------
	.section	.nv.constant0._Z18EvolveParticle_GPUifPA3_fS0_PA3_Kf,"a",@progbits
	.sectionflags	@""
	.align	4
.nv.constant0._Z18EvolveParticle_GPUifPA3_fS0_PA3_Kf:
	.zero		928


//--------------------- SYMBOLS --------------------------

	.type		.nv.reservedSmem.offset0,@object
	.size		.nv.reservedSmem.offset0,0x4
	.type		.nv.reservedSmem.cap,@object
	.size		.nv.reservedSmem.cap,0x4
